//
// Generated by NVIDIA NVVM Compiler
//
// Compiler Build ID: CL-36424714
// Cuda compilation tools, release 13.0, V13.0.88
// Based on NVVM 20.0.0
//

.version 9.0
.target sm_100
.address_size 64

	// .globl	_Z10gemm_naivePfS_S_iii
// _ZZ10gemm_tiledPfS_S_iiiE8A_shared has been demoted
// _ZZ10gemm_tiledPfS_S_iiiE8B_shared has been demoted
// _ZZ17gemm_register_22dPfS_S_iiiE8A_shared has been demoted
// _ZZ17gemm_register_22dPfS_S_iiiE8B_shared has been demoted

.visible .entry _Z10gemm_naivePfS_S_iii(
	.param .u64 .ptr .align 1 _Z10gemm_naivePfS_S_iii_param_0,
	.param .u64 .ptr .align 1 _Z10gemm_naivePfS_S_iii_param_1,
	.param .u64 .ptr .align 1 _Z10gemm_naivePfS_S_iii_param_2,
	.param .u32 _Z10gemm_naivePfS_S_iii_param_3,
	.param .u32 _Z10gemm_naivePfS_S_iii_param_4,
	.param .u32 _Z10gemm_naivePfS_S_iii_param_5
)
{
	.reg .pred 	%p<13>;
	.reg .b32 	%r<41>;
	.reg .b32 	%f<68>;
	.reg .b64 	%rd<53>;

	ld.param.u64 	%rd7, [_Z10gemm_naivePfS_S_iii_param_0];
	ld.param.u64 	%rd8, [_Z10gemm_naivePfS_S_iii_param_1];
	ld.param.u64 	%rd6, [_Z10gemm_naivePfS_S_iii_param_2];
	ld.param.u32 	%r20, [_Z10gemm_naivePfS_S_iii_param_3];
	ld.param.u32 	%r18, [_Z10gemm_naivePfS_S_iii_param_4];
	ld.param.u32 	%r19, [_Z10gemm_naivePfS_S_iii_param_5];
	cvta.to.global.u64 	%rd1, %rd8;
	cvta.to.global.u64 	%rd2, %rd7;
	mov.u32 	%r21, %ctaid.x;
	mov.u32 	%r22, %ntid.x;
	mov.u32 	%r23, %tid.x;
	mad.lo.s32 	%r1, %r21, %r22, %r23;
	mov.u32 	%r24, %ctaid.y;
	mov.u32 	%r25, %ntid.y;
	mov.u32 	%r26, %tid.y;
	mad.lo.s32 	%r2, %r24, %r25, %r26;
	setp.ge.s32 	%p1, %r2, %r20;
	setp.ge.s32 	%p2, %r1, %r18;
	or.pred  	%p3, %p1, %p2;
	@%p3 bra 	$L__BB0_14;
	setp.lt.s32 	%p4, %r19, 1;
	mov.f32 	%f67, 0f00000000;
	@%p4 bra 	$L__BB0_13;
	mul.lo.s32 	%r3, %r19, %r2;
	and.b32  	%r4, %r19, 7;
	setp.lt.u32 	%p5, %r19, 8;
	mov.f32 	%f67, 0f00000000;
	mov.b32 	%r39, 0;
	@%p5 bra 	$L__BB0_5;
	and.b32  	%r39, %r19, 2147483640;
	neg.s32 	%r37, %r39;
	shl.b32 	%r7, %r18, 3;
	mul.wide.u32 	%rd9, %r3, 4;
	add.s64 	%rd10, %rd9, %rd2;
	add.s64 	%rd52, %rd10, 16;
	mov.f32 	%f67, 0f00000000;
	mul.wide.s32 	%rd13, %r18, 4;
	mov.u32 	%r36, %r1;
$L__BB0_4:
	.pragma "nounroll";
	ld.global.f32 	%f17, [%rd52+-16];
	mul.wide.s32 	%rd11, %r36, 4;
	add.s64 	%rd12, %rd1, %rd11;
	ld.global.f32 	%f18, [%rd12];
	fma.rn.f32 	%f19, %f17, %f18, %f67;
	ld.global.f32 	%f20, [%rd52+-12];
	add.s64 	%rd14, %rd12, %rd13;
	ld.global.f32 	%f21, [%rd14];
	fma.rn.f32 	%f22, %f20, %f21, %f19;
	ld.global.f32 	%f23, [%rd52+-8];
	add.s64 	%rd15, %rd14, %rd13;
	ld.global.f32 	%f24, [%rd15];
	fma.rn.f32 	%f25, %f23, %f24, %f22;
	ld.global.f32 	%f26, [%rd52+-4];
	add.s64 	%rd16, %rd15, %rd13;
	ld.global.f32 	%f27, [%rd16];
	fma.rn.f32 	%f28, %f26, %f27, %f25;
	ld.global.f32 	%f29, [%rd52];
	add.s64 	%rd17, %rd16, %rd13;
	ld.global.f32 	%f30, [%rd17];
	fma.rn.f32 	%f31, %f29, %f30, %f28;
	ld.global.f32 	%f32, [%rd52+4];
	add.s64 	%rd18, %rd17, %rd13;
	ld.global.f32 	%f33, [%rd18];
	fma.rn.f32 	%f34, %f32, %f33, %f31;
	ld.global.f32 	%f35, [%rd52+8];
	add.s64 	%rd19, %rd18, %rd13;
	ld.global.f32 	%f36, [%rd19];
	fma.rn.f32 	%f37, %f35, %f36, %f34;
	ld.global.f32 	%f38, [%rd52+12];
	add.s64 	%rd20, %rd19, %rd13;
	ld.global.f32 	%f39, [%rd20];
	fma.rn.f32 	%f67, %f38, %f39, %f37;
	add.s32 	%r37, %r37, 8;
	add.s32 	%r36, %r36, %r7;
	add.s64 	%rd52, %rd52, 32;
	setp.ne.s32 	%p6, %r37, 0;
	@%p6 bra 	$L__BB0_4;
$L__BB0_5:
	setp.eq.s32 	%p7, %r4, 0;
	@%p7 bra 	$L__BB0_13;
	and.b32  	%r13, %r19, 3;
	setp.lt.u32 	%p8, %r4, 4;
	@%p8 bra 	$L__BB0_8;
	add.s32 	%r28, %r39, %r3;
	mul.wide.u32 	%rd21, %r28, 4;
	add.s64 	%rd22, %rd2, %rd21;
	ld.global.f32 	%f41, [%rd22];
	mad.lo.s32 	%r29, %r39, %r18, %r1;
	mul.wide.s32 	%rd23, %r29, 4;
	add.s64 	%rd24, %rd1, %rd23;
	ld.global.f32 	%f42, [%rd24];
	fma.rn.f32 	%f43, %f41, %f42, %f67;
	cvt.u64.u32 	%rd25, %r3;
	cvt.u64.u32 	%rd26, %r39;
	add.s64 	%rd27, %rd26, %rd25;
	shl.b64 	%rd28, %rd27, 2;
	add.s64 	%rd29, %rd2, %rd28;
	ld.global.f32 	%f44, [%rd29+4];
	mul.wide.s32 	%rd30, %r18, 4;
	add.s64 	%rd31, %rd24, %rd30;
	ld.global.f32 	%f45, [%rd31];
	fma.rn.f32 	%f46, %f44, %f45, %f43;
	ld.global.f32 	%f47, [%rd29+8];
	add.s64 	%rd32, %rd31, %rd30;
	ld.global.f32 	%f48, [%rd32];
	fma.rn.f32 	%f49, %f47, %f48, %f46;
	ld.global.f32 	%f50, [%rd29+12];
	add.s64 	%rd33, %rd32, %rd30;
	ld.global.f32 	%f51, [%rd33];
	fma.rn.f32 	%f67, %f50, %f51, %f49;
	add.s32 	%r39, %r39, 4;
$L__BB0_8:
	setp.eq.s32 	%p9, %r13, 0;
	@%p9 bra 	$L__BB0_13;
	setp.eq.s32 	%p10, %r13, 1;
	@%p10 bra 	$L__BB0_11;
	add.s32 	%r30, %r39, %r3;
	mul.wide.u32 	%rd34, %r30, 4;
	add.s64 	%rd35, %rd2, %rd34;
	ld.global.f32 	%f53, [%rd35];
	mad.lo.s32 	%r31, %r39, %r18, %r1;
	mul.wide.s32 	%rd36, %r31, 4;
	add.s64 	%rd37, %rd1, %rd36;
	ld.global.f32 	%f54, [%rd37];
	fma.rn.f32 	%f55, %f53, %f54, %f67;
	cvt.u64.u32 	%rd38, %r3;
	cvt.u64.u32 	%rd39, %r39;
	add.s64 	%rd40, %rd39, %rd38;
	shl.b64 	%rd41, %rd40, 2;
	add.s64 	%rd42, %rd2, %rd41;
	ld.global.f32 	%f56, [%rd42+4];
	mul.wide.s32 	%rd43, %r18, 4;
	add.s64 	%rd44, %rd37, %rd43;
	ld.global.f32 	%f57, [%rd44];
	fma.rn.f32 	%f67, %f56, %f57, %f55;
	add.s32 	%r39, %r39, 2;
$L__BB0_11:
	and.b32  	%r32, %r19, 1;
	setp.eq.b32 	%p11, %r32, 1;
	not.pred 	%p12, %p11;
	@%p12 bra 	$L__BB0_13;
	add.s32 	%r33, %r39, %r3;
	mul.wide.u32 	%rd45, %r33, 4;
	add.s64 	%rd46, %rd2, %rd45;
	ld.global.f32 	%f58, [%rd46];
	mad.lo.s32 	%r34, %r39, %r18, %r1;
	mul.wide.s32 	%rd47, %r34, 4;
	add.s64 	%rd48, %rd1, %rd47;
	ld.global.f32 	%f59, [%rd48];
	fma.rn.f32 	%f67, %f58, %f59, %f67;
$L__BB0_13:
	mad.lo.s32 	%r35, %r18, %r2, %r1;
	cvta.to.global.u64 	%rd49, %rd6;
	mul.wide.s32 	%rd50, %r35, 4;
	add.s64 	%rd51, %rd49, %rd50;
	st.global.f32 	[%rd51], %f67;
$L__BB0_14:
	ret;

}
	// .globl	_Z10gemm_tiledPfS_S_iii
.visible .entry _Z10gemm_tiledPfS_S_iii(
	.param .u64 .ptr .align 1 _Z10gemm_tiledPfS_S_iii_param_0,
	.param .u64 .ptr .align 1 _Z10gemm_tiledPfS_S_iii_param_1,
	.param .u64 .ptr .align 1 _Z10gemm_tiledPfS_S_iii_param_2,
	.param .u32 _Z10gemm_tiledPfS_S_iii_param_3,
	.param .u32 _Z10gemm_tiledPfS_S_iii_param_4,
	.param .u32 _Z10gemm_tiledPfS_S_iii_param_5
)
{
	.reg .pred 	%p<12>;
	.reg .b32 	%r<43>;
	.reg .b32 	%f<111>;
	.reg .b64 	%rd<13>;
	// demoted variable
	.shared .align 4 .b8 _ZZ10gemm_tiledPfS_S_iiiE8A_shared[4096];
	// demoted variable
	.shared .align 4 .b8 _ZZ10gemm_tiledPfS_S_iiiE8B_shared[4096];
	ld.param.u64 	%rd4, [_Z10gemm_tiledPfS_S_iii_param_0];
	ld.param.u64 	%rd5, [_Z10gemm_tiledPfS_S_iii_param_1];
	ld.param.u64 	%rd6, [_Z10gemm_tiledPfS_S_iii_param_2];
	ld.param.u32 	%r24, [_Z10gemm_tiledPfS_S_iii_param_3];
	ld.param.u32 	%r25, [_Z10gemm_tiledPfS_S_iii_param_4];
	ld.param.u32 	%r26, [_Z10gemm_tiledPfS_S_iii_param_5];
	mov.u32 	%r27, %ctaid.y;
	shl.b32 	%r28, %r27, 5;
	mov.u32 	%r40, %tid.y;
	add.s32 	%r2, %r28, %r40;
	mov.u32 	%r29, %ctaid.x;
	shl.b32 	%r3, %r29, 5;
	mov.u32 	%r38, %tid.x;
	add.s32 	%r5, %r3, %r38;
	setp.lt.s32 	%p1, %r26, 1;
	mov.f32 	%f110, 0f00000000;
	@%p1 bra 	$L__BB1_7;
	add.s32 	%r30, %r26, 31;
	shr.u32 	%r31, %r30, 5;
	shl.b32 	%r32, %r40, 7;
	mov.u32 	%r33, _ZZ10gemm_tiledPfS_S_iiiE8A_shared;
	add.s32 	%r6, %r33, %r32;
	shl.b32 	%r34, %r38, 2;
	add.s32 	%r7, %r6, %r34;
	mov.u32 	%r35, _ZZ10gemm_tiledPfS_S_iiiE8B_shared;
	add.s32 	%r9, %r35, %r34;
	add.s32 	%r8, %r9, %r32;
	neg.s32 	%r42, %r31;
	mad.lo.s32 	%r36, %r40, %r25, %r38;
	add.s32 	%r41, %r36, %r3;
	shl.b32 	%r12, %r25, 5;
	mad.lo.s32 	%r39, %r26, %r2, %r38;
	cvta.to.global.u64 	%rd1, %rd4;
	cvta.to.global.u64 	%rd2, %rd5;
	mov.f32 	%f110, 0f00000000;
$L__BB1_2:
	setp.ge.s32 	%p2, %r2, %r24;
	mul.wide.s32 	%rd7, %r39, 4;
	add.s64 	%rd3, %rd1, %rd7;
	setp.ge.s32 	%p3, %r38, %r26;
	mov.f32 	%f108, 0f00000000;
	or.pred  	%p4, %p2, %p3;
	@%p4 bra 	$L__BB1_4;
	ld.global.f32 	%f108, [%rd3];
$L__BB1_4:
	setp.ge.s32 	%p5, %r5, %r25;
	st.shared.f32 	[%r7], %f108;
	setp.ge.s32 	%p6, %r40, %r26;
	mov.f32 	%f109, 0f00000000;
	or.pred  	%p7, %p5, %p6;
	@%p7 bra 	$L__BB1_6;
	mul.wide.s32 	%rd8, %r41, 4;
	add.s64 	%rd9, %rd2, %rd8;
	ld.global.f32 	%f109, [%rd9];
$L__BB1_6:
	st.shared.f32 	[%r8], %f109;
	bar.sync 	0;
	ld.shared.f32 	%f12, [%r6];
	ld.shared.f32 	%f13, [%r9];
	fma.rn.f32 	%f14, %f12, %f13, %f110;
	ld.shared.f32 	%f15, [%r6+4];
	ld.shared.f32 	%f16, [%r9+128];
	fma.rn.f32 	%f17, %f15, %f16, %f14;
	ld.shared.f32 	%f18, [%r6+8];
	ld.shared.f32 	%f19, [%r9+256];
	fma.rn.f32 	%f20, %f18, %f19, %f17;
	ld.shared.f32 	%f21, [%r6+12];
	ld.shared.f32 	%f22, [%r9+384];
	fma.rn.f32 	%f23, %f21, %f22, %f20;
	ld.shared.f32 	%f24, [%r6+16];
	ld.shared.f32 	%f25, [%r9+512];
	fma.rn.f32 	%f26, %f24, %f25, %f23;
	ld.shared.f32 	%f27, [%r6+20];
	ld.shared.f32 	%f28, [%r9+640];
	fma.rn.f32 	%f29, %f27, %f28, %f26;
	ld.shared.f32 	%f30, [%r6+24];
	ld.shared.f32 	%f31, [%r9+768];
	fma.rn.f32 	%f32, %f30, %f31, %f29;
	ld.shared.f32 	%f33, [%r6+28];
	ld.shared.f32 	%f34, [%r9+896];
	fma.rn.f32 	%f35, %f33, %f34, %f32;
	ld.shared.f32 	%f36, [%r6+32];
	ld.shared.f32 	%f37, [%r9+1024];
	fma.rn.f32 	%f38, %f36, %f37, %f35;
	ld.shared.f32 	%f39, [%r6+36];
	ld.shared.f32 	%f40, [%r9+1152];
	fma.rn.f32 	%f41, %f39, %f40, %f38;
	ld.shared.f32 	%f42, [%r6+40];
	ld.shared.f32 	%f43, [%r9+1280];
	fma.rn.f32 	%f44, %f42, %f43, %f41;
	ld.shared.f32 	%f45, [%r6+44];
	ld.shared.f32 	%f46, [%r9+1408];
	fma.rn.f32 	%f47, %f45, %f46, %f44;
	ld.shared.f32 	%f48, [%r6+48];
	ld.shared.f32 	%f49, [%r9+1536];
	fma.rn.f32 	%f50, %f48, %f49, %f47;
	ld.shared.f32 	%f51, [%r6+52];
	ld.shared.f32 	%f52, [%r9+1664];
	fma.rn.f32 	%f53, %f51, %f52, %f50;
	ld.shared.f32 	%f54, [%r6+56];
	ld.shared.f32 	%f55, [%r9+1792];
	fma.rn.f32 	%f56, %f54, %f55, %f53;
	ld.shared.f32 	%f57, [%r6+60];
	ld.shared.f32 	%f58, [%r9+1920];
	fma.rn.f32 	%f59, %f57, %f58, %f56;
	ld.shared.f32 	%f60, [%r6+64];
	ld.shared.f32 	%f61, [%r9+2048];
	fma.rn.f32 	%f62, %f60, %f61, %f59;
	ld.shared.f32 	%f63, [%r6+68];
	ld.shared.f32 	%f64, [%r9+2176];
	fma.rn.f32 	%f65, %f63, %f64, %f62;
	ld.shared.f32 	%f66, [%r6+72];
	ld.shared.f32 	%f67, [%r9+2304];
	fma.rn.f32 	%f68, %f66, %f67, %f65;
	ld.shared.f32 	%f69, [%r6+76];
	ld.shared.f32 	%f70, [%r9+2432];
	fma.rn.f32 	%f71, %f69, %f70, %f68;
	ld.shared.f32 	%f72, [%r6+80];
	ld.shared.f32 	%f73, [%r9+2560];
	fma.rn.f32 	%f74, %f72, %f73, %f71;
	ld.shared.f32 	%f75, [%r6+84];
	ld.shared.f32 	%f76, [%r9+2688];
	fma.rn.f32 	%f77, %f75, %f76, %f74;
	ld.shared.f32 	%f78, [%r6+88];
	ld.shared.f32 	%f79, [%r9+2816];
	fma.rn.f32 	%f80, %f78, %f79, %f77;
	ld.shared.f32 	%f81, [%r6+92];
	ld.shared.f32 	%f82, [%r9+2944];
	fma.rn.f32 	%f83, %f81, %f82, %f80;
	ld.shared.f32 	%f84, [%r6+96];
	ld.shared.f32 	%f85, [%r9+3072];
	fma.rn.f32 	%f86, %f84, %f85, %f83;
	ld.shared.f32 	%f87, [%r6+100];
	ld.shared.f32 	%f88, [%r9+3200];
	fma.rn.f32 	%f89, %f87, %f88, %f86;
	ld.shared.f32 	%f90, [%r6+104];
	ld.shared.f32 	%f91, [%r9+3328];
	fma.rn.f32 	%f92, %f90, %f91, %f89;
	ld.shared.f32 	%f93, [%r6+108];
	ld.shared.f32 	%f94, [%r9+3456];
	fma.rn.f32 	%f95, %f93, %f94, %f92;
	ld.shared.f32 	%f96, [%r6+112];
	ld.shared.f32 	%f97, [%r9+3584];
	fma.rn.f32 	%f98, %f96, %f97, %f95;
	ld.shared.f32 	%f99, [%r6+116];
	ld.shared.f32 	%f100, [%r9+3712];
	fma.rn.f32 	%f101, %f99, %f100, %f98;
	ld.shared.f32 	%f102, [%r6+120];
	ld.shared.f32 	%f103, [%r9+3840];
	fma.rn.f32 	%f104, %f102, %f103, %f101;
	ld.shared.f32 	%f105, [%r6+124];
	ld.shared.f32 	%f106, [%r9+3968];
	fma.rn.f32 	%f110, %f105, %f106, %f104;
	bar.sync 	0;
	add.s32 	%r42, %r42, 1;
	setp.ne.s32 	%p8, %r42, 0;
	add.s32 	%r41, %r41, %r12;
	add.s32 	%r40, %r40, 32;
	add.s32 	%r39, %r39, 32;
	add.s32 	%r38, %r38, 32;
	@%p8 bra 	$L__BB1_2;
$L__BB1_7:
	setp.ge.s32 	%p9, %r2, %r24;
	setp.ge.s32 	%p10, %r5, %r25;
	or.pred  	%p11, %p9, %p10;
	@%p11 bra 	$L__BB1_9;
	mad.lo.s32 	%r37, %r25, %r2, %r5;
	cvta.to.global.u64 	%rd10, %rd6;
	mul.wide.s32 	%rd11, %r37, 4;
	add.s64 	%rd12, %rd10, %rd11;
	st.global.f32 	[%rd12], %f110;
$L__BB1_9:
	ret;

}
	// .globl	_Z17gemm_register_22dPfS_S_iii
.visible .entry _Z17gemm_register_22dPfS_S_iii(
	.param .u64 .ptr .align 1 _Z17gemm_register_22dPfS_S_iii_param_0,
	.param .u64 .ptr .align 1 _Z17gemm_register_22dPfS_S_iii_param_1,
	.param .u64 .ptr .align 1 _Z17gemm_register_22dPfS_S_iii_param_2,
	.param .u32 _Z17gemm_register_22dPfS_S_iii_param_3,
	.param .u32 _Z17gemm_register_22dPfS_S_iii_param_4,
	.param .u32 _Z17gemm_register_22dPfS_S_iii_param_5
)
{
	.reg .pred 	%p<59>;
	.reg .b32 	%r<82>;
	.reg .b32 	%f<155>;
	.reg .b64 	%rd<38>;
	// demoted variable
	.shared .align 4 .b8 _ZZ17gemm_register_22dPfS_S_iiiE8A_shared[4224];
	// demoted variable
	.shared .align 4 .b8 _ZZ17gemm_register_22dPfS_S_iiiE8B_shared[4096];
	ld.param.u64 	%rd11, [_Z17gemm_register_22dPfS_S_iii_param_2];
	ld.param.u32 	%r38, [_Z17gemm_register_22dPfS_S_iii_param_3];
	ld.param.u32 	%r39, [_Z17gemm_register_22dPfS_S_iii_param_4];
	ld.param.u32 	%r40, [_Z17gemm_register_22dPfS_S_iii_param_5];
	cvta.to.global.u64 	%rd1, %rd11;
	mov.u32 	%r41, %ctaid.y;
	shl.b32 	%r1, %r41, 5;
	mov.u32 	%r42, %tid.y;
	shl.b32 	%r43, %r42, 2;
	add.s32 	%r2, %r1, %r43;
	mov.u32 	%r44, %ctaid.x;
	shl.b32 	%r3, %r44, 5;
	mov.u32 	%r4, %tid.x;
	shl.b32 	%r45, %r4, 2;
	add.s32 	%r5, %r3, %r45;
	setp.lt.s32 	%p1, %r40, 1;
	mov.f32 	%f105, 0f00000000;
	mov.f32 	%f106, %f105;
	mov.f32 	%f107, %f105;
	mov.f32 	%f108, %f105;
	mov.f32 	%f109, %f105;
	mov.f32 	%f110, %f105;
	mov.f32 	%f111, %f105;
	mov.f32 	%f112, %f105;
	mov.f32 	%f113, %f105;
	mov.f32 	%f114, %f105;
	mov.f32 	%f115, %f105;
	mov.f32 	%f116, %f105;
	mov.f32 	%f117, %f105;
	mov.f32 	%f118, %f105;
	mov.f32 	%f119, %f105;
	mov.f32 	%f120, %f105;
	@%p1 bra 	$L__BB2_12;
	mov.b32 	%r77, 0;
	mov.f32 	%f105, 0f00000000;
$L__BB2_2:
	mov.u32 	%r47, %ntid.x;
	mov.u32 	%r48, %ntid.y;
	mul.lo.s32 	%r49, %r47, %r48;
	setp.gt.u32 	%p2, %r49, 1024;
	@%p2 bra 	$L__BB2_9;
	ld.param.u64 	%rd37, [_Z17gemm_register_22dPfS_S_iii_param_1];
	ld.param.u64 	%rd36, [_Z17gemm_register_22dPfS_S_iii_param_0];
	mov.u32 	%r51, %tid.y;
	mad.lo.s32 	%r53, %r51, %r47, %r4;
	shr.u32 	%r7, %r53, 5;
	and.b32  	%r8, %r53, 31;
	add.s32 	%r9, %r7, %r1;
	mov.u32 	%r54, _ZZ17gemm_register_22dPfS_S_iiiE8A_shared;
	mad.lo.s32 	%r55, %r7, 132, %r54;
	shl.b32 	%r56, %r53, 2;
	and.b32  	%r57, %r56, 124;
	add.s32 	%r10, %r55, %r57;
	mul.lo.s32 	%r11, %r40, %r9;
	add.s32 	%r12, %r8, %r3;
	shl.b32 	%r58, %r7, 7;
	mov.u32 	%r59, _ZZ17gemm_register_22dPfS_S_iiiE8B_shared;
	add.s32 	%r60, %r59, %r58;
	add.s32 	%r13, %r60, %r57;
	cvta.to.global.u64 	%rd2, %rd36;
	cvta.to.global.u64 	%rd3, %rd37;
	mov.b32 	%r78, 0;
$L__BB2_4:
	setp.ge.s32 	%p3, %r9, %r38;
	shl.b32 	%r15, %r78, 5;
	or.b32  	%r61, %r15, %r8;
	setp.ge.s32 	%p4, %r61, %r40;
	mov.f32 	%f121, 0f00000000;
	or.pred  	%p5, %p3, %p4;
	@%p5 bra 	$L__BB2_6;
	add.s32 	%r62, %r61, %r11;
	mul.wide.u32 	%rd12, %r62, 4;
	add.s64 	%rd13, %rd2, %rd12;
	ld.global.f32 	%f121, [%rd13];
$L__BB2_6:
	setp.ge.s32 	%p6, %r12, %r39;
	st.shared.f32 	[%r10], %f121;
	add.s32 	%r17, %r15, %r7;
	setp.ge.s32 	%p7, %r17, %r40;
	mov.f32 	%f122, 0f00000000;
	or.pred  	%p8, %p7, %p6;
	@%p8 bra 	$L__BB2_8;
	mad.lo.s32 	%r63, %r17, %r39, %r12;
	mul.wide.s32 	%rd14, %r63, 4;
	add.s64 	%rd15, %rd3, %rd14;
	ld.global.f32 	%f122, [%rd15];
$L__BB2_8:
	st.shared.f32 	[%r13], %f122;
	add.s32 	%r78, %r78, 1;
	bra.uni 	$L__BB2_4;
$L__BB2_9:
	mov.u32 	%r65, %tid.y;
	mov.u32 	%r66, _ZZ17gemm_register_22dPfS_S_iiiE8A_shared;
	mad.lo.s32 	%r67, %r65, 528, %r66;
	add.s32 	%r79, %r67, 264;
	shl.b32 	%r68, %r4, 4;
	mov.u32 	%r69, _ZZ17gemm_register_22dPfS_S_iiiE8B_shared;
	add.s32 	%r70, %r68, %r69;
	add.s32 	%r80, %r70, 128;
	bar.sync 	0;
	mov.b32 	%r81, 128;
$L__BB2_10:
	ld.shared.f32 	%f73, [%r79+-264];
	ld.shared.f32 	%f74, [%r79+-132];
	ld.shared.f32 	%f75, [%r79];
	ld.shared.f32 	%f76, [%r79+132];
	ld.shared.f32 	%f77, [%r80+-128];
	ld.shared.f32 	%f78, [%r80+-124];
	ld.shared.f32 	%f79, [%r80+-120];
	ld.shared.f32 	%f80, [%r80+-116];
	fma.rn.f32 	%f81, %f73, %f77, %f112;
	fma.rn.f32 	%f82, %f73, %f78, %f111;
	fma.rn.f32 	%f83, %f73, %f79, %f110;
	fma.rn.f32 	%f84, %f73, %f80, %f109;
	fma.rn.f32 	%f85, %f74, %f77, %f108;
	fma.rn.f32 	%f86, %f74, %f78, %f107;
	fma.rn.f32 	%f87, %f74, %f79, %f106;
	fma.rn.f32 	%f88, %f74, %f80, %f105;
	fma.rn.f32 	%f89, %f75, %f77, %f113;
	fma.rn.f32 	%f90, %f75, %f78, %f114;
	fma.rn.f32 	%f91, %f75, %f79, %f115;
	fma.rn.f32 	%f92, %f75, %f80, %f116;
	fma.rn.f32 	%f93, %f76, %f77, %f117;
	fma.rn.f32 	%f94, %f76, %f78, %f118;
	fma.rn.f32 	%f95, %f76, %f79, %f119;
	fma.rn.f32 	%f96, %f76, %f80, %f120;
	ld.shared.f32 	%f97, [%r79+-260];
	ld.shared.f32 	%f98, [%r79+-128];
	ld.shared.f32 	%f99, [%r79+4];
	ld.shared.f32 	%f100, [%r79+136];
	ld.shared.f32 	%f101, [%r80];
	ld.shared.f32 	%f102, [%r80+4];
	ld.shared.f32 	%f103, [%r80+8];
	ld.shared.f32 	%f104, [%r80+12];
	fma.rn.f32 	%f112, %f97, %f101, %f81;
	fma.rn.f32 	%f111, %f97, %f102, %f82;
	fma.rn.f32 	%f110, %f97, %f103, %f83;
	fma.rn.f32 	%f109, %f97, %f104, %f84;
	fma.rn.f32 	%f108, %f98, %f101, %f85;
	fma.rn.f32 	%f107, %f98, %f102, %f86;
	fma.rn.f32 	%f106, %f98, %f103, %f87;
	fma.rn.f32 	%f105, %f98, %f104, %f88;
	fma.rn.f32 	%f113, %f99, %f101, %f89;
	fma.rn.f32 	%f114, %f99, %f102, %f90;
	fma.rn.f32 	%f115, %f99, %f103, %f91;
	fma.rn.f32 	%f116, %f99, %f104, %f92;
	fma.rn.f32 	%f117, %f100, %f101, %f93;
	fma.rn.f32 	%f118, %f100, %f102, %f94;
	fma.rn.f32 	%f119, %f100, %f103, %f95;
	fma.rn.f32 	%f120, %f100, %f104, %f96;
	add.s32 	%r81, %r81, 256;
	add.s32 	%r80, %r80, 256;
	add.s32 	%r79, %r79, 8;
	setp.ne.s32 	%p9, %r81, 4224;
	@%p9 bra 	$L__BB2_10;
	bar.sync 	0;
	add.s32 	%r77, %r77, 1;
	add.s32 	%r71, %r40, 31;
	shr.u32 	%r72, %r71, 5;
	setp.ne.s32 	%p10, %r77, %r72;
	@%p10 bra 	$L__BB2_2;
$L__BB2_12:
	setp.ge.s32 	%p11, %r2, %r38;
	mul.lo.s32 	%r28, %r2, %r39;
	setp.ge.s32 	%p12, %r5, %r39;
	or.pred  	%p13, %p11, %p12;
	@%p13 bra 	$L__BB2_14;
	add.s32 	%r73, %r5, %r28;
	mul.wide.s32 	%rd16, %r73, 4;
	add.s64 	%rd17, %rd1, %rd16;
	st.global.f32 	[%rd17], %f112;
$L__BB2_14:
	add.s32 	%r29, %r5, 1;
	setp.ge.s32 	%p15, %r29, %r39;
	cvt.s64.s32 	%rd18, %r28;
	cvt.s64.s32 	%rd4, %r5;
	add.s64 	%rd19, %rd4, %rd18;
	shl.b64 	%rd20, %rd19, 2;
	add.s64 	%rd5, %rd1, %rd20;
	or.pred  	%p16, %p11, %p15;
	@%p16 bra 	$L__BB2_16;
	st.global.f32 	[%rd5+4], %f111;
$L__BB2_16:
	add.s32 	%r30, %r5, 2;
	setp.ge.s32 	%p18, %r30, %r39;
	or.pred  	%p19, %p11, %p18;
	@%p19 bra 	$L__BB2_18;
	st.global.f32 	[%rd5+8], %f110;
$L__BB2_18:
	add.s32 	%r31, %r5, 3;
	setp.ge.s32 	%p21, %r31, %r39;
	or.pred  	%p22, %p11, %p21;
	@%p22 bra 	$L__BB2_20;
	st.global.f32 	[%rd5+12], %f109;
$L__BB2_20:
	add.s32 	%r32, %r2, 1;
	setp.ge.s32 	%p24, %r32, %r38;
	add.s32 	%r33, %r28, %r39;
	or.pred  	%p25, %p24, %p12;
	@%p25 bra 	$L__BB2_22;
	add.s32 	%r74, %r5, %r33;
	mul.wide.s32 	%rd21, %r74, 4;
	add.s64 	%rd22, %rd1, %rd21;
	st.global.f32 	[%rd22], %f108;
$L__BB2_22:
	cvt.s64.s32 	%rd23, %r33;
	add.s64 	%rd24, %rd4, %rd23;
	shl.b64 	%rd25, %rd24, 2;
	add.s64 	%rd6, %rd1, %rd25;
	or.pred  	%p28, %p24, %p15;
	@%p28 bra 	$L__BB2_24;
	st.global.f32 	[%rd6+4], %f107;
$L__BB2_24:
	setp.ge.s32 	%p29, %r32, %r38;
	setp.ge.s32 	%p30, %r30, %r39;
	or.pred  	%p31, %p29, %p30;
	@%p31 bra 	$L__BB2_26;
	st.global.f32 	[%rd6+8], %f106;
$L__BB2_26:
	setp.ge.s32 	%p32, %r32, %r38;
	setp.ge.s32 	%p33, %r31, %r39;
	or.pred  	%p34, %p32, %p33;
	@%p34 bra 	$L__BB2_28;
	st.global.f32 	[%rd6+12], %f105;
$L__BB2_28:
	setp.ge.s32 	%p35, %r5, %r39;
	add.s32 	%r34, %r2, 2;
	setp.ge.s32 	%p36, %r34, %r38;
	add.s32 	%r35, %r33, %r39;
	or.pred  	%p37, %p36, %p35;
	@%p37 bra 	$L__BB2_30;
	add.s32 	%r75, %r5, %r35;
	mul.wide.s32 	%rd26, %r75, 4;
	add.s64 	%rd27, %rd1, %rd26;
	st.global.f32 	[%rd27], %f113;
$L__BB2_30:
	setp.ge.s32 	%p38, %r34, %r38;
	setp.ge.s32 	%p39, %r29, %r39;
	cvt.s64.s32 	%rd28, %r35;
	add.s64 	%rd29, %rd4, %rd28;
	shl.b64 	%rd30, %rd29, 2;
	add.s64 	%rd7, %rd1, %rd30;
	or.pred  	%p40, %p38, %p39;
	@%p40 bra 	$L__BB2_32;
	st.global.f32 	[%rd7+4], %f114;
$L__BB2_32:
	setp.ge.s32 	%p41, %r34, %r38;
	setp.ge.s32 	%p42, %r30, %r39;
	or.pred  	%p43, %p41, %p42;
	@%p43 bra 	$L__BB2_34;
	st.global.f32 	[%rd7+8], %f115;
$L__BB2_34:
	setp.ge.s32 	%p44, %r34, %r38;
	setp.ge.s32 	%p45, %r31, %r39;
	or.pred  	%p46, %p44, %p45;
	@%p46 bra 	$L__BB2_36;
	st.global.f32 	[%rd7+12], %f116;
$L__BB2_36:
	setp.ge.s32 	%p47, %r5, %r39;
	add.s32 	%r36, %r2, 3;
	setp.ge.s32 	%p48, %r36, %r38;
	add.s32 	%r37, %r35, %r39;
	or.pred  	%p49, %p48, %p47;
	@%p49 bra 	$L__BB2_38;
	add.s32 	%r76, %r5, %r37;
	mul.wide.s32 	%rd31, %r76, 4;
	add.s64 	%rd32, %rd1, %rd31;
	st.global.f32 	[%rd32], %f117;
$L__BB2_38:
	setp.ge.s32 	%p50, %r36, %r38;
	setp.ge.s32 	%p51, %r29, %r39;
	cvt.s64.s32 	%rd33, %r37;
	add.s64 	%rd34, %rd4, %rd33;
	shl.b64 	%rd35, %rd34, 2;
	add.s64 	%rd8, %rd1, %rd35;
	or.pred  	%p52, %p50, %p51;
	@%p52 bra 	$L__BB2_40;
	st.global.f32 	[%rd8+4], %f118;
$L__BB2_40:
	setp.ge.s32 	%p53, %r36, %r38;
	setp.ge.s32 	%p54, %r30, %r39;
	or.pred  	%p55, %p53, %p54;
	@%p55 bra 	$L__BB2_42;
	st.global.f32 	[%rd8+8], %f119;
$L__BB2_42:
	setp.ge.s32 	%p56, %r36, %r38;
	setp.ge.s32 	%p57, %r31, %r39;
	or.pred  	%p58, %p56, %p57;
	@%p58 bra 	$L__BB2_44;
	st.global.f32 	[%rd8+12], %f120;
$L__BB2_44:
	ret;

}
	// .globl	_Z16gemm_register_2dPfS_S_iii
.visible .entry _Z16gemm_register_2dPfS_S_iii(
	.param .u64 .ptr .align 1 _Z16gemm_register_2dPfS_S_iii_param_0,
	.param .u64 .ptr .align 1 _Z16gemm_register_2dPfS_S_iii_param_1,
	.param .u64 .ptr .align 1 _Z16gemm_register_2dPfS_S_iii_param_2,
	.param .u32 _Z16gemm_register_2dPfS_S_iii_param_3,
	.param .u32 _Z16gemm_register_2dPfS_S_iii_param_4,
	.param .u32 _Z16gemm_register_2dPfS_S_iii_param_5
)
{


	ret;

}


// ===== COMPILED SASS (sm_100) =====

	.target	sm_100

	.elftype	@"ET_EXEC"


//--------------------- .note.nv.tkinfo           --------------------------
	.section	.note.nv.tkinfo,"",@"SHT_NOTE"
	.sectionflags	@"SHF_NOTE_NV_TKINFO"
	.tkinfo
        /*0018*/ 	.word	0x00000002
        /*0030*/ 	.string	""
        /*0030*/ 	.string	"ptxas"
        /*0030*/ 	.string	"Cuda compilation tools, release 13.0, V13.0.88"
        /*0030*/ 	.string	"Build cuda_13.0.r13.0/compiler.36424714_0"
        /*0030*/ 	.string	"-arch sm_100 -m 64 "



//--------------------- .note.nv.cuinfo           --------------------------
	.section	.note.nv.cuinfo,"",@"SHT_NOTE"
	.sectionflags	@"SHF_NOTE_NV_CUINFO"
        /*0018*/ 	.short	0x0002
        /*001a*/ 	.short	0x0064
        /*001c*/ 	.short	0x0082
	.zero		2


//--------------------- .nv.info                  --------------------------
	.section	.nv.info,"",@"SHT_CUDA_INFO"
	.align	4


	//----- nvinfo : EIATTR_REGCOUNT
	.align		4
        /*0000*/ 	.byte	0x04, 0x2f
        /*0002*/ 	.short	(.L_1 - .L_0)
	.align		4
.L_0:
        /*0004*/ 	.word	index@(_Z10gemm_naivePfS_S_iii)
        /*0008*/ 	.word	0x00000020


	//----- nvinfo : EIATTR_FRAME_SIZE
	.align		4
.L_1:
        /*000c*/ 	.byte	0x04, 0x11
        /*000e*/ 	.short	(.L_3 - .L_2)
	.align		4
.L_2:
        /*0010*/ 	.word	index@(_Z10gemm_naivePfS_S_iii)
        /*0014*/ 	.word	0x00000000


	//----- nvinfo : EIATTR_REGCOUNT
	.align		4
.L_3:
        /*0018*/ 	.byte	0x04, 0x2f
        /*001a*/ 	.short	(.L_5 - .L_4)
	.align		4
.L_4:
        /*001c*/ 	.word	index@(_Z10gemm_tiledPfS_S_iii)
        /*0020*/ 	.word	0x00000020


	//----- nvinfo : EIATTR_FRAME_SIZE
	.align		4
.L_5:
        /*0024*/ 	.byte	0x04, 0x11
        /*0026*/ 	.short	(.L_7 - .L_6)
	.align		4
.L_6:
        /*0028*/ 	.word	index@(_Z10gemm_tiledPfS_S_iii)
        /*002c*/ 	.word	0x00000000


	//----- nvinfo : EIATTR_REGCOUNT
	.align		4
.L_7:
        /*0030*/ 	.byte	0x04, 0x2f
        /*0032*/ 	.short	(.L_9 - .L_8)
	.align		4
.L_8:
        /*0034*/ 	.word	index@(_Z17gemm_register_22dPfS_S_iii)
        /*0038*/ 	.word	0x0000002a


	//----- nvinfo : EIATTR_FRAME_SIZE
	.align		4
.L_9:
        /*003c*/ 	.byte	0x04, 0x11
        /*003e*/ 	.short	(.L_11 - .L_10)
	.align		4
.L_10:
        /*0040*/ 	.word	index@(_Z17gemm_register_22dPfS_S_iii)
        /*0044*/ 	.word	0x00000000


	//----- nvinfo : EIATTR_REGCOUNT
	.align		4
.L_11:
        /*0048*/ 	.byte	0x04, 0x2f
        /*004a*/ 	.short	(.L_13 - .L_12)
	.align		4
.L_12:
        /*004c*/ 	.word	index@(_Z16gemm_register_2dPfS_S_iii)
        /*0050*/ 	.word	0x00000004


	//----- nvinfo : EIATTR_FRAME_SIZE
	.align		4
.L_13:
        /*0054*/ 	.byte	0x04, 0x11
        /*0056*/ 	.short	(.L_15 - .L_14)
	.align		4
.L_14:
        /*0058*/ 	.word	index@(_Z16gemm_register_2dPfS_S_iii)
        /*005c*/ 	.word	0x00000000


	//----- nvinfo : EIATTR_MIN_STACK_SIZE
	.align		4
.L_15:
        /*0060*/ 	.byte	0x04, 0x12
        /*0062*/ 	.short	(.L_17 - .L_16)
	.align		4
.L_16:
        /*0064*/ 	.word	index@(_Z16gemm_register_2dPfS_S_iii)
        /*0068*/ 	.word	0x00000000


	//----- nvinfo : EIATTR_MIN_STACK_SIZE
	.align		4
.L_17:
        /*006c*/ 	.byte	0x04, 0x12
        /*006e*/ 	.short	(.L_19 - .L_18)
	.align		4
.L_18:
        /*0070*/ 	.word	index@(_Z17gemm_register_22dPfS_S_iii)
        /*0074*/ 	.word	0x00000000


	//----- nvinfo : EIATTR_MIN_STACK_SIZE
	.align		4
.L_19:
        /*0078*/ 	.byte	0x04, 0x12
        /*007a*/ 	.short	(.L_21 - .L_20)
	.align		4
.L_20:
        /*007c*/ 	.word	index@(_Z10gemm_tiledPfS_S_iii)
        /*0080*/ 	.word	0x00000000


	//----- nvinfo : EIATTR_MIN_STACK_SIZE
	.align		4
.L_21:
        /*0084*/ 	.byte	0x04, 0x12
        /*0086*/ 	.short	(.L_23 - .L_22)
	.align		4
.L_22:
        /*0088*/ 	.word	index@(_Z10gemm_naivePfS_S_iii)
        /*008c*/ 	.word	0x00000000
.L_23:


//--------------------- .nv.compat                --------------------------
	.section	.nv.compat,"",@"SHT_CUDA_COMPAT_INFO"
	.align	4
        /*0000*/ 	.byte	0x02, 0x09, 0x00, 0x00, 0x02, 0x02, 0x01, 0x00, 0x02, 0x05, 0x05, 0x00, 0x03, 0x07, 0x01, 0x01
        /*0010*/ 	.byte	0x02, 0x03, 0x00, 0x00, 0x02, 0x06, 0x01, 0x00, 0x04, 0x0b, 0x08, 0x00, 0x09, 0x00, 0x00, 0x00
        /*0020*/ 	.byte	0x00, 0x00, 0x00, 0x00


//--------------------- .nv.info._Z16gemm_register_2dPfS_S_iii --------------------------
	.section	.nv.info._Z16gemm_register_2dPfS_S_iii,"",@"SHT_CUDA_INFO"
	.sectionflags	@""
	.align	4


	//----- nvinfo : EIATTR_CUDA_API_VERSION
	.align		4
        /*0000*/ 	.byte	0x04, 0x37
        /*0002*/ 	.short	(.L_25 - .L_24)
.L_24:
        /*0004*/ 	.word	0x00000082


	//----- nvinfo : EIATTR_KPARAM_INFO
	.align		4
.L_25:
        /*0008*/ 	.byte	0x04, 0x17
        /*000a*/ 	.short	(.L_27 - .L_26)
.L_26:
        /*000c*/ 	.word	0x00000000
        /*0010*/ 	.short	0x0005
        /*0012*/ 	.short	0x0020
        /*0014*/ 	.byte	0x00, 0xf0, 0x11, 0x00


	//----- nvinfo : EIATTR_KPARAM_INFO
	.align		4
.L_27:
        /*0018*/ 	.byte	0x04, 0x17
        /*001a*/ 	.short	(.L_29 - .L_28)
.L_28:
        /*001c*/ 	.word	0x00000000
        /*0020*/ 	.short	0x0004
        /*0022*/ 	.short	0x001c
        /*0024*/ 	.byte	0x00, 0xf0, 0x11, 0x00


	//----- nvinfo : EIATTR_KPARAM_INFO
	.align		4
.L_29:
        /*0028*/ 	.byte	0x04, 0x17
        /*002a*/ 	.short	(.L_31 - .L_30)
.L_30:
        /*002c*/ 	.word	0x00000000
        /*0030*/ 	.short	0x0003
        /*0032*/ 	.short	0x0018
        /*0034*/ 	.byte	0x00, 0xf0, 0x11, 0x00


	//----- nvinfo : EIATTR_KPARAM_INFO
	.align		4
.L_31:
        /*0038*/ 	.byte	0x04, 0x17
        /*003a*/ 	.short	(.L_33 - .L_32)
.L_32:
        /*003c*/ 	.word	0x00000000
        /*0040*/ 	.short	0x0002
        /*0042*/ 	.short	0x0010
        /*0044*/ 	.byte	0x00, 0xf5, 0x21, 0x00


	//----- nvinfo : EIATTR_KPARAM_INFO
	.align		4
.L_33:
        /*0048*/ 	.byte	0x04, 0x17
        /*004a*/ 	.short	(.L_35 - .L_34)
.L_34:
        /*004c*/ 	.word	0x00000000
        /*0050*/ 	.short	0x0001
        /*0052*/ 	.short	0x0008
        /*0054*/ 	.byte	0x00, 0xf5, 0x21, 0x00


	//----- nvinfo : EIATTR_KPARAM_INFO
	.align		4
.L_35:
        /*0058*/ 	.byte	0x04, 0x17
        /*005a*/ 	.short	(.L_37 - .L_36)
.L_36:
        /*005c*/ 	.word	0x00000000
        /*0060*/ 	.short	0x0000
        /*0062*/ 	.short	0x0000
        /*0064*/ 	.byte	0x00, 0xf5, 0x21, 0x00


	//----- nvinfo : EIATTR_SPARSE_MMA_MASK
	.align		4
.L_37:
        /*0068*/ 	.byte	0x03, 0x50
        /*006a*/ 	.short	0x0000


	//----- nvinfo : EIATTR_MAXREG_COUNT
	.align		4
        /*006c*/ 	.byte	0x03, 0x1b
        /*006e*/ 	.short	0x00ff


	//----- nvinfo : EIATTR_MERCURY_ISA_VERSION
	.align		4
        /*0070*/ 	.byte	0x03, 0x5f
        /*0072*/ 	.short	0x0101


	//----- nvinfo : EIATTR_VRC_CTA_INIT_COUNT
	.align		4
        /*0074*/ 	.byte	0x02, 0x4a
	.zero		1
	.zero		1


	//----- nvinfo : EIATTR_EXIT_INSTR_OFFSETS
	.align		4
        /*0078*/ 	.byte	0x04, 0x1c
        /*007a*/ 	.short	(.L_39 - .L_38)


	//   ....[0]....
.L_38:
        /*007c*/ 	.word	0x00000010


	//----- nvinfo : EIATTR_CBANK_PARAM_SIZE
	.align		4
.L_39:
        /*0080*/ 	.byte	0x03, 0x19
        /*0082*/ 	.short	0x0024


	//----- nvinfo : EIATTR_PARAM_CBANK
	.align		4
        /*0084*/ 	.byte	0x04, 0x0a
        /*0086*/ 	.short	(.L_41 - .L_40)
	.align		4
.L_40:
        /*0088*/ 	.word	index@(.nv.constant0._Z16gemm_register_2dPfS_S_iii)
        /*008c*/ 	.short	0x0380
        /*008e*/ 	.short	0x0024


	//----- nvinfo : EIATTR_SW_WAR
	.align		4
.L_41:
        /*0090*/ 	.byte	0x04, 0x36
        /*0092*/ 	.short	(.L_43 - .L_42)
.L_42:
        /*0094*/ 	.word	0x00000008
.L_43:


//--------------------- .nv.info._Z17gemm_register_22dPfS_S_iii --------------------------
	.section	.nv.info._Z17gemm_register_22dPfS_S_iii,"",@"SHT_CUDA_INFO"
	.sectionflags	@""
	.align	4


	//----- nvinfo : EIATTR_CUDA_API_VERSION
	.align		4
        /*0000*/ 	.byte	0x04, 0x37
        /*0002*/ 	.short	(.L_45 - .L_44)
.L_44:
        /*0004*/ 	.word	0x00000082


	//----- nvinfo : EIATTR_KPARAM_INFO
	.align		4
.L_45:
        /*0008*/ 	.byte	0x04, 0x17
        /*000a*/ 	.short	(.L_47 - .L_46)
.L_46:
        /*000c*/ 	.word	0x00000000
        /*0010*/ 	.short	0x0005
        /*0012*/ 	.short	0x0020
        /*0014*/ 	.byte	0x00, 0xf0, 0x11, 0x00


	//----- nvinfo : EIATTR_KPARAM_INFO
	.align		4
.L_47:
        /*0018*/ 	.byte	0x04, 0x17
        /*001a*/ 	.short	(.L_49 - .L_48)
.L_48:
        /*001c*/ 	.word	0x00000000
        /*0020*/ 	.short	0x0004
        /*0022*/ 	.short	0x001c
        /*0024*/ 	.byte	0x00, 0xf0, 0x11, 0x00


	//----- nvinfo : EIATTR_KPARAM_INFO
	.align		4
.L_49:
        /*0028*/ 	.byte	0x04, 0x17
        /*002a*/ 	.short	(.L_51 - .L_50)
.L_50:
        /*002c*/ 	.word	0x00000000
        /*0030*/ 	.short	0x0003
        /*0032*/ 	.short	0x0018
        /*0034*/ 	.byte	0x00, 0xf0, 0x11, 0x00


	//----- nvinfo : EIATTR_KPARAM_INFO
	.align		4
.L_51:
        /*0038*/ 	.byte	0x04, 0x17
        /*003a*/ 	.short	(.L_53 - .L_52)
.L_52:
        /*003c*/ 	.word	0x00000000
        /*0040*/ 	.short	0x0002
        /*0042*/ 	.short	0x0010
        /*0044*/ 	.byte	0x00, 0xf5, 0x21, 0x00


	//----- nvinfo : EIATTR_KPARAM_INFO
	.align		4
.L_53:
        /*0048*/ 	.byte	0x04, 0x17
        /*004a*/ 	.short	(.L_55 - .L_54)
.L_54:
        /*004c*/ 	.word	0x00000000
        /*0050*/ 	.short	0x0001
        /*0052*/ 	.short	0x0008
        /*0054*/ 	.byte	0x00, 0xf5, 0x21, 0x00


	//----- nvinfo : EIATTR_KPARAM_INFO
	.align		4
.L_55:
        /*0058*/ 	.byte	0x04, 0x17
        /*005a*/ 	.short	(.L_57 - .L_56)
.L_56:
        /*005c*/ 	.word	0x00000000
        /*0060*/ 	.short	0x0000
        /*0062*/ 	.short	0x0000
        /*0064*/ 	.byte	0x00, 0xf5, 0x21, 0x00


	//----- nvinfo : EIATTR_SPARSE_MMA_MASK
	.align		4
.L_57:
        /*0068*/ 	.byte	0x03, 0x50
        /*006a*/ 	.short	0x0000


	//----- nvinfo : EIATTR_MAXREG_COUNT
	.align		4
        /*006c*/ 	.byte	0x03, 0x1b
        /*006e*/ 	.short	0x00ff


	//----- nvinfo : EIATTR_NUM_BARRIERS
	.align		4
        /*0070*/ 	.byte	0x02, 0x4c
        /*0072*/ 	.byte	0x01
	.zero		1


	//----- nvinfo : EIATTR_MERCURY_ISA_VERSION
	.align		4
        /*0074*/ 	.byte	0x03, 0x5f
        /*0076*/ 	.short	0x0101


	//----- nvinfo : EIATTR_VRC_CTA_INIT_COUNT
	.align		4
        /*0078*/ 	.byte	0x02, 0x4a
	.zero		1
	.zero		1


	//----- nvinfo : EIATTR_EXIT_INSTR_OFFSETS
	.align		4
        /*007c*/ 	.byte	0x04, 0x1c
        /*007e*/ 	.short	(.L_59 - .L_58)


	//   ....[0]....
.L_58:
        /*0080*/ 	.word	0x000011c0


	//   ....[1]....
        /*0084*/ 	.word	0x000011e0


	//----- nvinfo : EIATTR_CBANK_PARAM_SIZE
	.align		4
.L_59:
        /*0088*/ 	.byte	0x03, 0x19
        /*008a*/ 	.short	0x0024


	//----- nvinfo : EIATTR_PARAM_CBANK
	.align		4
        /*008c*/ 	.byte	0x04, 0x0a
        /*008e*/ 	.short	(.L_61 - .L_60)
	.align		4
.L_60:
        /*0090*/ 	.word	index@(.nv.constant0._Z17gemm_register_22dPfS_S_iii)
        /*0094*/ 	.short	0x0380
        /*0096*/ 	.short	0x0024


	//----- nvinfo : EIATTR_SW_WAR
	.align		4
.L_61:
        /*0098*/ 	.byte	0x04, 0x36
        /*009a*/ 	.short	(.L_63 - .L_62)
.L_62:
        /*009c*/ 	.word	0x00000008
.L_63:


//--------------------- .nv.info._Z10gemm_tiledPfS_S_iii --------------------------
	.section	.nv.info._Z10gemm_tiledPfS_S_iii,"",@"SHT_CUDA_INFO"
	.sectionflags	@""
	.align	4


	//----- nvinfo : EIATTR_CUDA_API_VERSION
	.align		4
        /*0000*/ 	.byte	0x04, 0x37
        /*0002*/ 	.short	(.L_65 - .L_64)
.L_64:
        /*0004*/ 	.word	0x00000082


	//----- nvinfo : EIATTR_KPARAM_INFO
	.align		4
.L_65:
        /*0008*/ 	.byte	0x04, 0x17
        /*000a*/ 	.short	(.L_67 - .L_66)
.L_66:
        /*000c*/ 	.word	0x00000000
        /*0010*/ 	.short	0x0005
        /*0012*/ 	.short	0x0020
        /*0014*/ 	.byte	0x00, 0xf0, 0x11, 0x00


	//----- nvinfo : EIATTR_KPARAM_INFO
	.align		4
.L_67:
        /*0018*/ 	.byte	0x04, 0x17
        /*001a*/ 	.short	(.L_69 - .L_68)
.L_68:
        /*001c*/ 	.word	0x00000000
        /*0020*/ 	.short	0x0004
        /*0022*/ 	.short	0x001c
        /*0024*/ 	.byte	0x00, 0xf0, 0x11, 0x00


	//----- nvinfo : EIATTR_KPARAM_INFO
	.align		4
.L_69:
        /*0028*/ 	.byte	0x04, 0x17
        /*002a*/ 	.short	(.L_71 - .L_70)
.L_70:
        /*002c*/ 	.word	0x00000000
        /*0030*/ 	.short	0x0003
        /*0032*/ 	.short	0x0018
        /*0034*/ 	.byte	0x00, 0xf0, 0x11, 0x00


	//----- nvinfo : EIATTR_KPARAM_INFO
	.align		4
.L_71:
        /*0038*/ 	.byte	0x04, 0x17
        /*003a*/ 	.short	(.L_73 - .L_72)
.L_72:
        /*003c*/ 	.word	0x00000000
        /*0040*/ 	.short	0x0002
        /*0042*/ 	.short	0x0010
        /*0044*/ 	.byte	0x00, 0xf5, 0x21, 0x00


	//----- nvinfo : EIATTR_KPARAM_INFO
	.align		4
.L_73:
        /*0048*/ 	.byte	0x04, 0x17
        /*004a*/ 	.short	(.L_75 - .L_74)
.L_74:
        /*004c*/ 	.word	0x00000000
        /*0050*/ 	.short	0x0001
        /*0052*/ 	.short	0x0008
        /*0054*/ 	.byte	0x00, 0xf5, 0x21, 0x00


	//----- nvinfo : EIATTR_KPARAM_INFO
	.align		4
.L_75:
        /*0058*/ 	.byte	0x04, 0x17
        /*005a*/ 	.short	(.L_77 - .L_76)
.L_76:
        /*005c*/ 	.word	0x00000000
        /*0060*/ 	.short	0x0000
        /*0062*/ 	.short	0x0000
        /*0064*/ 	.byte	0x00, 0xf5, 0x21, 0x00


	//----- nvinfo : EIATTR_SPARSE_MMA_MASK
	.align		4
.L_77:
        /*0068*/ 	.byte	0x03, 0x50
        /*006a*/ 	.short	0x0000


	//----- nvinfo : EIATTR_MAXREG_COUNT
	.align		4
        /*006c*/ 	.byte	0x03, 0x1b
        /*006e*/ 	.short	0x00ff


	//----- nvinfo : EIATTR_NUM_BARRIERS
	.align		4
        /*0070*/ 	.byte	0x02, 0x4c
        /*0072*/ 	.byte	0x01
	.zero		1


	//----- nvinfo : EIATTR_MERCURY_ISA_VERSION
	.align		4
        /*0074*/ 	.byte	0x03, 0x5f
        /*0076*/ 	.short	0x0101


	//----- nvinfo : EIATTR_VRC_CTA_INIT_COUNT
	.align		4
        /*0078*/ 	.byte	0x02, 0x4a
	.zero		1
	.zero		1


	//----- nvinfo : EIATTR_EXIT_INSTR_OFFSETS
	.align		4
        /*007c*/ 	.byte	0x04, 0x1c
        /*007e*/ 	.short	(.L_79 - .L_78)


	//   ....[0]....
.L_78:
        /*0080*/ 	.word	0x00000820


	//   ....[1]....
        /*0084*/ 	.word	0x00000870


	//----- nvinfo : EIATTR_CBANK_PARAM_SIZE
	.align		4
.L_79:
        /*0088*/ 	.byte	0x03, 0x19
        /*008a*/ 	.short	0x0024


	//----- nvinfo : EIATTR_PARAM_CBANK
	.align		4
        /*008c*/ 	.byte	0x04, 0x0a
        /*008e*/ 	.short	(.L_81 - .L_80)
	.align		4
.L_80:
        /*0090*/ 	.word	index@(.nv.constant0._Z10gemm_tiledPfS_S_iii)
        /*0094*/ 	.short	0x0380
        /*0096*/ 	.short	0x0024


	//----- nvinfo : EIATTR_SW_WAR
	.align		4
.L_81:
        /*0098*/ 	.byte	0x04, 0x36
        /*009a*/ 	.short	(.L_83 - .L_82)
.L_82:
        /*009c*/ 	.word	0x00000008
.L_83:


//--------------------- .nv.info._Z10gemm_naivePfS_S_iii --------------------------
	.section	.nv.info._Z10gemm_naivePfS_S_iii,"",@"SHT_CUDA_INFO"
	.sectionflags	@""
	.align	4


	//----- nvinfo : EIATTR_CUDA_API_VERSION
	.align		4
        /*0000*/ 	.byte	0x04, 0x37
        /*0002*/ 	.short	(.L_85 - .L_84)
.L_84:
        /*0004*/ 	.word	0x00000082


	//----- nvinfo : EIATTR_KPARAM_INFO
	.align		4
.L_85:
        /*0008*/ 	.byte	0x04, 0x17
        /*000a*/ 	.short	(.L_87 - .L_86)
.L_86:
        /*000c*/ 	.word	0x00000000
        /*0010*/ 	.short	0x0005
        /*0012*/ 	.short	0x0020
        /*0014*/ 	.byte	0x00, 0xf0, 0x11, 0x00


	//----- nvinfo : EIATTR_KPARAM_INFO
	.align		4
.L_87:
        /*0018*/ 	.byte	0x04, 0x17
        /*001a*/ 	.short	(.L_89 - .L_88)
.L_88:
        /*001c*/ 	.word	0x00000000
        /*0020*/ 	.short	0x0004
        /*0022*/ 	.short	0x001c
        /*0024*/ 	.byte	0x00, 0xf0, 0x11, 0x00


	//----- nvinfo : EIATTR_KPARAM_INFO
	.align		4
.L_89:
        /*0028*/ 	.byte	0x04, 0x17
        /*002a*/ 	.short	(.L_91 - .L_90)
.L_90:
        /*002c*/ 	.word	0x00000000
        /*0030*/ 	.short	0x0003
        /*0032*/ 	.short	0x0018
        /*0034*/ 	.byte	0x00, 0xf0, 0x11, 0x00


	//----- nvinfo : EIATTR_KPARAM_INFO
	.align		4
.L_91:
        /*0038*/ 	.byte	0x04, 0x17
        /*003a*/ 	.short	(.L_93 - .L_92)
.L_92:
        /*003c*/ 	.word	0x00000000
        /*0040*/ 	.short	0x0002
        /*0042*/ 	.short	0x0010
        /*0044*/ 	.byte	0x00, 0xf5, 0x21, 0x00


	//----- nvinfo : EIATTR_KPARAM_INFO
	.align		4
.L_93:
        /*0048*/ 	.byte	0x04, 0x17
        /*004a*/ 	.short	(.L_95 - .L_94)
.L_94:
        /*004c*/ 	.word	0x00000000
        /*0050*/ 	.short	0x0001
        /*0052*/ 	.short	0x0008
        /*0054*/ 	.byte	0x00, 0xf5, 0x21, 0x00


	//----- nvinfo : EIATTR_KPARAM_INFO
	.align		4
.L_95:
        /*0058*/ 	.byte	0x04, 0x17
        /*005a*/ 	.short	(.L_97 - .L_96)
.L_96:
        /*005c*/ 	.word	0x00000000
        /*0060*/ 	.short	0x0000
        /*0062*/ 	.short	0x0000
        /*0064*/ 	.byte	0x00, 0xf5, 0x21, 0x00


	//----- nvinfo : EIATTR_SPARSE_MMA_MASK
	.align		4
.L_97:
        /*0068*/ 	.byte	0x03, 0x50
        /*006a*/ 	.short	0x0000


	//----- nvinfo : EIATTR_MAXREG_COUNT
	.align		4
        /*006c*/ 	.byte	0x03, 0x1b
        /*006e*/ 	.short	0x00ff


	//----- nvinfo : EIATTR_MERCURY_ISA_VERSION
	.align		4
        /*0070*/ 	.byte	0x03, 0x5f
        /*0072*/ 	.short	0x0101


	//----- nvinfo : EIATTR_VRC_CTA_INIT_COUNT
	.align		4
        /*0074*/ 	.byte	0x02, 0x4a
	.zero		1
	.zero		1


	//----- nvinfo : EIATTR_EXIT_INSTR_OFFSETS
	.align		4
        /*0078*/ 	.byte	0x04, 0x1c
        /*007a*/ 	.short	(.L_99 - .L_98)


	//   ....[0]....
.L_98:
        /*007c*/ 	.word	0x000000c0


	//   ....[1]....
        /*0080*/ 	.word	0x000008e0


	//----- nvinfo : EIATTR_CBANK_PARAM_SIZE
	.align		4
.L_99:
        /*0084*/ 	.byte	0x03, 0x19
        /*0086*/ 	.short	0x0024


	//----- nvinfo : EIATTR_PARAM_CBANK
	.align		4
        /*0088*/ 	.byte	0x04, 0x0a
        /*008a*/ 	.short	(.L_101 - .L_100)
	.align		4
.L_100:
        /*008c*/ 	.word	index@(.nv.constant0._Z10gemm_naivePfS_S_iii)
        /*0090*/ 	.short	0x0380
        /*0092*/ 	.short	0x0024


	//----- nvinfo : EIATTR_SW_WAR
	.align		4
.L_101:
        /*0094*/ 	.byte	0x04, 0x36
        /*0096*/ 	.short	(.L_103 - .L_102)
.L_102:
        /*0098*/ 	.word	0x00000008
.L_103:


//--------------------- .nv.callgraph             --------------------------
	.section	.nv.callgraph,"",@"SHT_CUDA_CALLGRAPH"
	.align	4
	.sectionentsize	8
	.align		4
        /*0000*/ 	.word	0x00000000
	.align		4
        /*0004*/ 	.word	0xffffffff
	.align		4
        /*0008*/ 	.word	0x00000000
	.align		4
        /*000c*/ 	.word	0xfffffffe
	.align		4
        /*0010*/ 	.word	0x00000000
	.align		4
        /*0014*/ 	.word	0xfffffffd
	.align		4
        /*0018*/ 	.word	0x00000000
	.align		4
        /*001c*/ 	.word	0xfffffffc


//--------------------- .text._Z16gemm_register_2dPfS_S_iii --------------------------
	.section	.text._Z16gemm_register_2dPfS_S_iii,"ax",@progbits
	.align	128
        .global         _Z16gemm_register_2dPfS_S_iii
        .type           _Z16gemm_register_2dPfS_S_iii,@function
        .size           _Z16gemm_register_2dPfS_S_iii,(.L_x_15 - _Z16gemm_register_2dPfS_S_iii)
        .other          _Z16gemm_register_2dPfS_S_iii,@"STO_CUDA_ENTRY STV_DEFAULT"
_Z16gemm_register_2dPfS_S_iii:
.text._Z16gemm_register_2dPfS_S_iii:
[----:B------:R-:W-:Y:S01]  /*0000*/  LDC R1, c[0x0][0x37c] ;  /* 0x0000df00ff017b82 */ /* 0x000fe20000000800 */
[----:B------:R-:W-:Y:S05]  /*0010*/  EXIT ;  /* 0x000000000000794d */ /* 0x000fea0003800000 */
.L_x_0:
[----:B------:R-:W-:-:S00]  /*0020*/  BRA `(.L_x_0) ;  /* 0xfffffffc00fc7947 */ /* 0x000fc0000383ffff */
[----:B------:R-:W-:-:S00]  /*0030*/  NOP ;  /* 0x0000000000007918 */ /* 0x000fc00000000000 */
        /* <DEDUP_REMOVED lines=12> */
.L_x_15:


//--------------------- .text._Z17gemm_register_22dPfS_S_iii --------------------------
	.section	.text._Z17gemm_register_22dPfS_S_iii,"ax",@progbits
	.align	128
        .global         _Z17gemm_register_22dPfS_S_iii
        .type           _Z17gemm_register_22dPfS_S_iii,@function
        .size           _Z17gemm_register_22dPfS_S_iii,(.L_x_16 - _Z17gemm_register_22dPfS_S_iii)
        .other          _Z17gemm_register_22dPfS_S_iii,@"STO_CUDA_ENTRY STV_DEFAULT"
_Z17gemm_register_22dPfS_S_iii:
.text._Z17gemm_register_22dPfS_S_iii:
[----:B------:R-:W-:Y:S01]  /*0000*/  LDC R1, c[0x0][0x37c] ;  /* 0x0000df00ff017b82 */ /* 0x000fe20000000800 */
[----:B------:R-:W0:Y:S07]  /*0010*/  S2R R3, SR_TID.Y ;  /* 0x0000000000037919 */ /* 0x000e2e0000002200 */
[----:B------:R-:W1:Y:S01]  /*0020*/  S2UR UR5, SR_CTAID.Y ;  /* 0x00000000000579c3 */ /* 0x000e620000002600 */
[----:B------:R-:W2:Y:S01]  /*0030*/  LDCU UR4, c[0x0][0x3a0] ;  /* 0x00007400ff0477ac */ /* 0x000ea20008000800 */
[----:B------:R-:W-:Y:S01]  /*0040*/  HFMA2 R37, -RZ, RZ, 0, 0 ;  /* 0x00000000ff257431 */ /* 0x000fe200000001ff */
[----:B------:R-:W3:Y:S01]  /*0050*/  S2R R0, SR_TID.X ;  /* 0x0000000000007919 */ /* 0x000ee20000002100 */
[----:B------:R-:W-:-:S02]  /*0060*/  CS2R R22, SRZ ;  /* 0x0000000000167805 */ /* 0x000fc4000001ff00 */
[----:B------:R-:W-:Y:S02]  /*0070*/  CS2R R26, SRZ ;  /* 0x00000000001a7805 */ /* 0x000fe4000001ff00 */
[----:B------:R-:W-:Y:S02]  /*0080*/  CS2R R28, SRZ ;  /* 0x00000000001c7805 */ /* 0x000fe4000001ff00 */
[----:B------:R-:W-:Y:S01]  /*0090*/  CS2R R30, SRZ ;  /* 0x00000000001e7805 */ /* 0x000fe2000001ff00 */
[----:B------:R-:W4:Y:S01]  /*00a0*/  S2UR UR6, SR_CTAID.X ;  /* 0x00000000000679c3 */ /* 0x000f220000002500 */
[----:B------:R-:W-:Y:S02]  /*00b0*/  CS2R R32, SRZ ;  /* 0x0000000000207805 */ /* 0x000fe4000001ff00 */
[----:B------:R-:W-:Y:S02]  /*00c0*/  CS2R R34, SRZ ;  /* 0x0000000000227805 */ /* 0x000fe4000001ff00 */
[----:B------:R-:W-:-:S02]  /*00d0*/  CS2R R16, SRZ ;  /* 0x0000000000107805 */ /* 0x000fc4000001ff00 */
[----:B------:R-:W-:Y:S01]  /*00e0*/  MOV R24, RZ ;  /* 0x000000ff00187202 */ /* 0x000fe20000000f00 */
[----:B------:R-:W3:Y:S01]  /*00f0*/  LDCU.64 UR8, c[0x0][0x358] ;  /* 0x00006b00ff0877ac */ /* 0x000ee20008000a00 */
[----:B--2---:R-:W-:Y:S02]  /*0100*/  UISETP.GE.AND UP0, UPT, UR4, 0x1, UPT ;  /* 0x000000010400788c */ /* 0x004fe4000bf06270 */
[----:B-1----:R-:W-:-:S06]  /*0110*/  USHF.L.U32 UR5, UR5, 0x5, URZ ;  /* 0x0000000505057899 */ /* 0x002fcc00080006ff */
[----:B0-----:R-:W-:Y:S01]  /*0120*/  LEA R3, R3, UR5, 0x2 ;  /* 0x0000000503037c11 */ /* 0x001fe2000f8e10ff */
[----:B----4-:R-:W-:-:S06]  /*0130*/  USHF.L.U32 UR6, UR6, 0x5, URZ ;  /* 0x0000000506067899 */ /* 0x010fcc00080006ff */
[----:B---3--:R-:W-:Y:S01]  /*0140*/  LEA R4, R0, UR6, 0x2 ;  /* 0x0000000600047c11 */ /* 0x008fe2000f8e10ff */
[----:B------:R-:W-:Y:S06]  /*0150*/  BRA.U !UP0, `(.L_x_1) ;  /* 0x0000000908e47547 */ /* 0x000fec000b800000 */
[----:B------:R-:W-:Y:S01]  /*0160*/  MOV R22, RZ ;  /* 0x000000ff00167202 */ /* 0x000fe20000000f00 */
[----:B------:R-:W-:-:S06]  /*0170*/  UMOV UR4, URZ ;  /* 0x000000ff00047c82 */ /* 0x000fcc0008000000 */
.L_x_4:
[----:B------:R-:W0:Y:S01]  /*0180*/  LDCU UR10, c[0x0][0x360] ;  /* 0x00006c00ff0a77ac */ /* 0x000e220008000800 */
[----:B------:R-:W0:Y:S02]  /*0190*/  LDCU UR7, c[0x0][0x364] ;  /* 0x00006c80ff0777ac */ /* 0x000e240008000800 */
[----:B0-----:R-:W-:-:S04]  /*01a0*/  UIMAD UR7, UR10, UR7, URZ ;  /* 0x000000070a0772a4 */ /* 0x001fc8000f8e02ff */
[----:B------:R-:W-:-:S09]  /*01b0*/  UISETP.GT.U32.AND UP0, UPT, UR7, 0x400, UPT ;  /* 0x000004000700788c */ /* 0x000fd2000bf04070 */
[----:B------:R-:W-:Y:S05]  /*01c0*/  BRA.U !UP0, `(.L_x_2) ;  /* 0x0000001108087547 */ /* 0x000fea000b800000 */
[----:B------:R-:W0:Y:S01]  /*01d0*/  S2R R6, SR_CgaCtaId ;  /* 0x0000000000067919 */ /* 0x000e220000008800 */
[----:B------:R-:W-:Y:S01]  /*01e0*/  MOV R2, 0x400 ;  /* 0x0000040000027802 */ /* 0x000fe20000000f00 */
[----:B------:R-:W-:Y:S01]  /*01f0*/  UMOV UR7, 0x80 ;  /* 0x0000008000077882 */ /* 0x000fe20000000000 */
[----:B------:R-:W1:Y:S02]  /*0200*/  S2R R7, SR_TID.Y ;  /* 0x0000000000077919 */ /* 0x000e640000002200 */
[----:B------:R-:W-:Y:S01]  /*0210*/  IADD3 R5, PT, PT, R2, 0x1080, RZ ;  /* 0x0000108002057810 */ /* 0x000fe20007ffe0ff */
[----:B------:R-:W-:Y:S01]  /*0220*/  BAR.SYNC.DEFER_BLOCKING 0x0 ;  /* 0x0000000000007b1d */ /* 0x000fe20000010000 */
[C---:B0-----:R-:W-:Y:S02]  /*0230*/  LEA R2, R6.reuse, R2, 0x18 ;  /* 0x0000000206027211 */ /* 0x041fe400078ec0ff */
[----:B------:R-:W-:-:S03]  /*0240*/  LEA R5, R6, R5, 0x18 ;  /* 0x0000000506057211 */ /* 0x000fc600078ec0ff */
[----:B-1----:R-:W-:Y:S01]  /*0250*/  IMAD R2, R7, 0x210, R2 ;  /* 0x0000021007027824 */ /* 0x002fe200078e0202 */
[----:B------:R-:W-:-:S04]  /*0260*/  LEA R6, R0, R5, 0x4 ;  /* 0x0000000500067211 */ /* 0x000fc800078e20ff */
[----:B------:R-:W-:Y:S02]  /*0270*/  IADD3 R5, PT, PT, R2, 0x108, RZ ;  /* 0x0000010802057810 */ /* 0x000fe40007ffe0ff */
[----:B------:R-:W-:-:S07]  /*0280*/  IADD3 R2, PT, PT, R6, 0x80, RZ ;  /* 0x0000008006027810 */ /* 0x000fce0007ffe0ff */
.L_x_3:
[----:B------:R-:W-:Y:S01]  /*0290*/  LDS.64 R6, [R5+-0x108] ;  /* 0xfffef80005067984 */ /* 0x000fe20000000a00 */
[----:B------:R-:W-:-:S03]  /*02a0*/  UIADD3 UR7, UPT, UPT, UR7, 0x400, URZ ;  /* 0x0000040007077890 */ /* 0x000fc6000fffe0ff */
[----:B------:R-:W0:Y:S01]  /*02b0*/  LDS.128 R8, [R2+-0x80] ;  /* 0xffff800002087984 */ /* 0x000e220000000c00 */
[----:B------:R-:W-:-:S03]  /*02c0*/  UISETP.NE.AND UP0, UPT, UR7, 0x1080, UPT ;  /* 0x000010800700788c */ /* 0x000fc6000bf05270 */
[----:B------:R-:W1:Y:S04]  /*02d0*/  LDS.64 R18, [R5] ;  /* 0x0000000005127984 */ /* 0x000e680000000a00 */
[----:B------:R-:W2:Y:S04]  /*02e0*/  LDS R20, [R5+0x84] ;  /* 0x0000840005147984 */ /* 0x000ea80000000800 */
[----:B------:R-:W3:Y:S04]  /*02f0*/  LDS R36, [R5+-0x84] ;  /* 0xffff7c0005247984 */ /* 0x000ee80000000800 */
[----:B------:R-:W4:Y:S01]  /*0300*/  LDS.128 R12, [R2] ;  /* 0x00000000020c7984 */ /* 0x000f220000000c00 */
[C---:B0-----:R-:W-:Y:S01]  /*0310*/  FFMA R35, R6.reuse, R8, R35 ;  /* 0x0000000806237223 */ /* 0x041fe20000000023 */
[C---:B------:R-:W-:Y:S01]  /*0320*/  FFMA R32, R6.reuse, R9, R32 ;  /* 0x0000000906207223 */ /* 0x040fe20000000020 */
[C---:B------:R-:W-:Y:S01]  /*0330*/  FFMA R33, R6.reuse, R10, R33 ;  /* 0x0000000a06217223 */ /* 0x040fe20000000021 */
[-C--:B------:R-:W-:Y:S01]  /*0340*/  FFMA R30, R6, R11.reuse, R30 ;  /* 0x0000000b061e7223 */ /* 0x080fe2000000001e */
[C---:B-1----:R-:W-:Y:S01]  /*0350*/  FFMA R6, R18.reuse, R11, R24 ;  /* 0x0000000b12067223 */ /* 0x042fe20000000018 */
[CC--:B------:R-:W-:Y:S01]  /*0360*/  FFMA R37, R18.reuse, R8.reuse, R37 ;  /* 0x0000000812257223 */ /* 0x0c0fe20000000025 */
[----:B------:R-:W0:Y:S01]  /*0370*/  LDS.64 R24, [R5+-0x80] ;  /* 0xffff800005187984 */ /* 0x000e220000000a00 */
[-C--:B------:R-:W-:Y:S01]  /*0380*/  FFMA R16, R18, R9.reuse, R16 ;  /* 0x0000000912107223 */ /* 0x080fe20000000010 */
[C---:B--2---:R-:W-:Y:S01]  /*0390*/  FFMA R23, R20.reuse, R8, R23 ;  /* 0x0000000814177223 */ /* 0x044fe20000000017 */
[C---:B------:R-:W-:Y:S01]  /*03a0*/  FFMA R28, R20.reuse, R9, R28 ;  /* 0x00000009141c7223 */ /* 0x040fe2000000001c */
[C---:B------:R-:W-:Y:S01]  /*03b0*/  FFMA R31, R20.reuse, R10, R31 ;  /* 0x0000000a141f7223 */ /* 0x040fe2000000001f */
[-C--:B------:R-:W-:Y:S01]  /*03c0*/  FFMA R34, R20, R11.reuse, R34 ;  /* 0x0000000b14227223 */ /* 0x080fe20000000022 */
[C---:B---3--:R-:W-:Y:S01]  /*03d0*/  FFMA R22, R36.reuse, R11, R22 ;  /* 0x0000000b24167223 */ /* 0x048fe20000000016 */
[----:B------:R-:W1:Y:S01]  /*03e0*/  LDS.64 R20, [R5+0x88] ;  /* 0x0000880005147984 */ /* 0x000e620000000a00 */
[C---:B------:R-:W-:Y:S01]  /*03f0*/  FFMA R29, R36.reuse, R8, R29 ;  /* 0x00000008241d7223 */ /* 0x040fe2000000001d */
[C---:B------:R-:W-:Y:S01]  /*0400*/  FFMA R26, R36.reuse, R9, R26 ;  /* 0x00000009241a7223 */ /* 0x040fe2000000001a */
[-C--:B------:R-:W-:Y:S01]  /*0410*/  FFMA R27, R36, R10.reuse, R27 ;  /* 0x0000000a241b7223 */ /* 0x080fe2000000001b */
[----:B------:R-:W-:Y:S01]  /*0420*/  FFMA R17, R18, R10, R17 ;  /* 0x0000000a12117223 */ /* 0x000fe20000000011 */
[C---:B----4-:R-:W-:Y:S01]  /*0430*/  FFMA R35, R12.reuse, R7, R35 ;  /* 0x000000070c237223 */ /* 0x050fe20000000023 */
[----:B------:R-:W2:Y:S01]  /*0440*/  LDS.128 R8, [R2+0x80] ;  /* 0x0000800002087984 */ /* 0x000ea20000000c00 */
[C---:B------:R-:W-:Y:S01]  /*0450*/  FFMA R32, R7.reuse, R13, R32 ;  /* 0x0000000d07207223 */ /* 0x040fe20000000020 */
[CC--:B------:R-:W-:Y:S01]  /*0460*/  FFMA R33, R7.reuse, R14.reuse, R33 ;  /* 0x0000000e07217223 */ /* 0x0c0fe20000000021 */
[----:B------:R-:W-:Y:S01]  /*0470*/  FFMA R30, R7, R15, R30 ;  /* 0x0000000f071e7223 */ /* 0x000fe2000000001e */
[----:B------:R-:W-:Y:S01]  /*0480*/  FFMA R7, R12, R19, R37 ;  /* 0x000000130c077223 */ /* 0x000fe20000000025 */
[C---:B------:R-:W-:Y:S01]  /*0490*/  FFMA R16, R19.reuse, R13, R16 ;  /* 0x0000000d13107223 */ /* 0x040fe20000000010 */
[C---:B------:R-:W-:Y:S01]  /*04a0*/  FFMA R17, R19.reuse, R14, R17 ;  /* 0x0000000e13117223 */ /* 0x040fe20000000011 */
[----:B------:R-:W-:-:S02]  /*04b0*/  FFMA R6, R19, R15, R6 ;  /* 0x0000000f13067223 */ /* 0x000fc40000000006 */
[----:B------:R-:W3:Y:S01]  /*04c0*/  LDS.64 R18, [R5+-0x100] ;  /* 0xffff000005127984 */ /* 0x000ee20000000a00 */
[C---:B0-----:R-:W-:Y:S01]  /*04d0*/  FFMA R36, R24.reuse, R15, R22 ;  /* 0x0000000f18247223 */ /* 0x041fe20000000016 */
[C---:B------:R-:W-:Y:S01]  /*04e0*/  FFMA R39, R24.reuse, R12, R29 ;  /* 0x0000000c18277223 */ /* 0x040fe2000000001d */
[CC--:B------:R-:W-:Y:S01]  /*04f0*/  FFMA R26, R24.reuse, R13.reuse, R26 ;  /* 0x0000000d181a7223 */ /* 0x0c0fe2000000001a */
[----:B------:R-:W-:Y:S01]  /*0500*/  FFMA R29, R24, R14, R27 ;  /* 0x0000000e181d7223 */ /* 0x000fe2000000001b */
[C---:B-1----:R-:W-:Y:S01]  /*0510*/  FFMA R37, R20.reuse, R12, R23 ;  /* 0x0000000c14257223 */ /* 0x042fe20000000017 */
[C---:B------:R-:W-:Y:S01]  /*0520*/  FFMA R28, R20.reuse, R13, R28 ;  /* 0x0000000d141c7223 */ /* 0x040fe2000000001c */
[----:B------:R-:W0:Y:S01]  /*0530*/  LDS.64 R22, [R5+0x8] ;  /* 0x0000080005167984 */ /* 0x000e220000000a00 */
[C---:B------:R-:W-:Y:S01]  /*0540*/  FFMA R31, R20.reuse, R14, R31 ;  /* 0x0000000e141f7223 */ /* 0x040fe2000000001f */
[----:B------:R-:W-:Y:S01]  /*0550*/  FFMA R34, R20, R15, R34 ;  /* 0x0000000f14227223 */ /* 0x000fe20000000022 */
[C---:B--2---:R-:W-:Y:S01]  /*0560*/  FFMA R24, R25.reuse, R9, R26 ;  /* 0x0000000919187223 */ /* 0x044fe2000000001a */
[C---:B------:R-:W-:Y:S01]  /*0570*/  FFMA R27, R8.reuse, R25, R39 ;  /* 0x00000019081b7223 */ /* 0x040fe20000000027 */
[CC--:B------:R-:W-:Y:S01]  /*0580*/  FFMA R29, R25.reuse, R10.reuse, R29 ;  /* 0x0000000a191d7223 */ /* 0x0c0fe2000000001d */
[----:B------:R-:W-:Y:S01]  /*0590*/  FFMA R26, R25, R11, R36 ;  /* 0x0000000b191a7223 */ /* 0x000fe20000000024 */
[----:B------:R-:W1:Y:S01]  /*05a0*/  LDS.128 R12, [R2+0x100] ;  /* 0x00010000020c7984 */ /* 0x000e620000000c00 */
[----:B------:R-:W-:Y:S01]  /*05b0*/  FFMA R25, R8, R21, R37 ;  /* 0x0000001508197223 */ /* 0x000fe20000000025 */
[C---:B------:R-:W-:Y:S01]  /*05c0*/  FFMA R28, R21.reuse, R9, R28 ;  /* 0x00000009151c7223 */ /* 0x040fe2000000001c */
[C---:B------:R-:W-:Y:S01]  /*05d0*/  FFMA R31, R21.reuse, R10, R31 ;  /* 0x0000000a151f7223 */ /* 0x040fe2000000001f */
[----:B------:R-:W-:Y:S01]  /*05e0*/  FFMA R34, R21, R11, R34 ;  /* 0x0000000b15227223 */ /* 0x000fe20000000022 */
[C---:B---3--:R-:W-:Y:S01]  /*05f0*/  FFMA R39, R18.reuse, R8, R35 ;  /* 0x0000000812277223 */ /* 0x048fe20000000023 */
[----:B------:R-:W2:Y:S01]  /*0600*/  LDS.64 R20, [R5+-0x78] ;  /* 0xffff880005147984 */ /* 0x000ea20000000a00 */
[C---:B------:R-:W-:Y:S01]  /*0610*/  FFMA R32, R18.reuse, R9, R32 ;  /* 0x0000000912207223 */ /* 0x040fe20000000020 */
[C---:B------:R-:W-:Y:S01]  /*0620*/  FFMA R35, R18.reuse, R10, R33 ;  /* 0x0000000a12237223 */ /* 0x040fe20000000021 */
[-C--:B------:R-:W-:Y:S01]  /*0630*/  FFMA R30, R18, R11.reuse, R30 ;  /* 0x0000000b121e7223 */ /* 0x080fe2000000001e */
[C---:B0-----:R-:W-:Y:S01]  /*0640*/  FFMA R37, R22.reuse, R8, R7 ;  /* 0x0000000816257223 */ /* 0x041fe20000000007 */
[C---:B------:R-:W-:Y:S01]  /*0650*/  FFMA R36, R22.reuse, R11, R6 ;  /* 0x0000000b16247223 */ /* 0x040fe20000000006 */
[C---:B------:R-:W-:Y:S01]  /*0660*/  FFMA R16, R22.reuse, R9, R16 ;  /* 0x0000000916107223 */ /* 0x040fe20000000010 */
[----:B------:R-:W0:Y:S01]  /*0670*/  LDS.64 R6, [R5+0x90] ;  /* 0x0000900005067984 */ /* 0x000e220000000a00 */
[----:B------:R-:W-:-:S03]  /*0680*/  FFMA R17, R22, R10, R17 ;  /* 0x0000000a16117223 */ /* 0x000fc60000000011 */
[----:B------:R-:W3:Y:S01]  /*0690*/  LDS.128 R8, [R2+0x180] ;  /* 0x0001800002087984 */ /* 0x000ee20000000c00 */
[C---:B-1----:R-:W-:Y:S01]  /*06a0*/  FFMA R33, R12.reuse, R19, R39 ;  /* 0x000000130c217223 */ /* 0x042fe20000000027 */
[C---:B------:R-:W-:Y:S01]  /*06b0*/  FFMA R18, R19.reuse, R13, R32 ;  /* 0x0000000d13127223 */ /* 0x040fe20000000020 */
[CC--:B------:R-:W-:Y:S01]  /*06c0*/  FFMA R35, R19.reuse, R14.reuse, R35 ;  /* 0x0000000e13237223 */ /* 0x0c0fe20000000023 */
[----:B------:R-:W-:Y:S01]  /*06d0*/  FFMA R30, R19, R15, R30 ;  /* 0x0000000f131e7223 */ /* 0x000fe2000000001e */
[----:B------:R-:W-:Y:S01]  /*06e0*/  FFMA R37, R12, R23, R37 ;  /* 0x000000170c257223 */ /* 0x000fe20000000025 */
[C---:B------:R-:W-:Y:S01]  /*06f0*/  FFMA R22, R23.reuse, R13, R16 ;  /* 0x0000000d17167223 */ /* 0x040fe20000000010 */
[C---:B------:R-:W-:Y:S01]  /*0700*/  FFMA R19, R23.reuse, R14, R17 ;  /* 0x0000000e17137223 */ /* 0x040fe20000000011 */
[----:B------:R-:W-:Y:S01]  /*0710*/  FFMA R32, R23, R15, R36 ;  /* 0x0000000f17207223 */ /* 0x000fe20000000024 */
[C---:B--2---:R-:W-:Y:S01]  /*0720*/  FFMA R23, R20.reuse, R12, R27 ;  /* 0x0000000c14177223 */ /* 0x044fe2000000001b */
[C---:B------:R-:W-:Y:S01]  /*0730*/  FFMA R27, R20.reuse, R14, R29 ;  /* 0x0000000e141b7223 */ /* 0x040fe2000000001d */
[C---:B------:R-:W-:Y:S01]  /*0740*/  FFMA R36, R20.reuse, R13, R24 ;  /* 0x0000000d14247223 */ /* 0x040fe20000000018 */
[----:B------:R-:W1:Y:S01]  /*0750*/  LDS.64 R16, [R5+-0xf8] ;  /* 0xffff080005107984 */ /* 0x000e620000000a00 */
[----:B------:R-:W-:Y:S01]  /*0760*/  FFMA R38, R20, R15, R26 ;  /* 0x0000000f14267223 */ /* 0x000fe2000000001a */
[C---:B0-----:R-:W-:Y:S01]  /*0770*/  FFMA R29, R6.reuse, R12, R25 ;  /* 0x0000000c061d7223 */ /* 0x041fe20000000019 */
[C---:B------:R-:W-:Y:S01]  /*0780*/  FFMA R26, R6.reuse, R13, R28 ;  /* 0x0000000d061a7223 */ /* 0x040fe2000000001c */
[----:B------:R-:W0:Y:S01]  /*0790*/  LDS.64 R24, [R5+0x10] ;  /* 0x0000100005187984 */ /* 0x000e220000000a00 */
[C---:B------:R-:W-:Y:S01]  /*07a0*/  FFMA R31, R6.reuse, R14, R31 ;  /* 0x0000000e061f7223 */ /* 0x040fe2000000001f */
[----:B------:R-:W-:Y:S01]  /*07b0*/  FFMA R34, R6, R15, R34 ;  /* 0x0000000f06227223 */ /* 0x000fe20000000022 */
[C---:B---3--:R-:W-:Y:S01]  /*07c0*/  FFMA R23, R8.reuse, R21, R23 ;  /* 0x0000001508177223 */ /* 0x048fe20000000017 */
        /* <DEDUP_REMOVED lines=9> */
[C---:B-1----:R-:W-:Y:S01]  /*0860*/  FFMA R31, R16.reuse, R10, R35 ;  /* 0x0000000a101f7223 */ /* 0x042fe20000000023 */
[C---:B------:R-:W-:Y:S01]  /*0870*/  FFMA R33, R16.reuse, R8, R33 ;  /* 0x0000000810217223 */ /* 0x040fe20000000021 */
[C---:B------:R-:W-:Y:S01]  /*0880*/  FFMA R36, R16.reuse, R9, R18 ;  /* 0x0000000910247223 */ /* 0x040fe20000000012 */
[----:B------:R-:W-:Y:S01]  /*0890*/  FFMA R30, R16, R11, R30 ;  /* 0x0000000b101e7223 */ /* 0x000fe2000000001e */
[C---:B0-----:R-:W-:Y:S01]  /*08a0*/  FFMA R35, R24.reuse, R10, R19 ;  /* 0x0000000a18237223 */ /* 0x041fe20000000013 */
[C---:B------:R-:W-:Y:S01]  /*08b0*/  FFMA R37, R24.reuse, R8, R37 ;  /* 0x0000000818257223 */ /* 0x040fe20000000025 */
[C---:B------:R-:W-:Y:S01]  /*08c0*/  FFMA R16, R24.reuse, R9, R22 ;  /* 0x0000000918107223 */ /* 0x040fe20000000016 */
[----:B------:R-:W-:Y:S01]  /*08d0*/  FFMA R32, R24, R11, R32 ;  /* 0x0000000b18207223 */ /* 0x000fe20000000020 */
[----:B------:R-:W0:Y:S01]  /*08e0*/  LDS.64 R18, [R5+0x98] ;  /* 0x0000980005127984 */ /* 0x000e220000000a00 */
[C---:B--2---:R-:W-:Y:S01]  /*08f0*/  FFMA R33, R12.reuse, R17, R33 ;  /* 0x000000110c217223 */ /* 0x044fe20000000021 */
[C---:B------:R-:W-:Y:S01]  /*0900*/  FFMA R22, R17.reuse, R13, R36 ;  /* 0x0000000d11167223 */ /* 0x040fe20000000024 */
[CC--:B------:R-:W-:Y:S01]  /*0910*/  FFMA R31, R17.reuse, R14.reuse, R31 ;  /* 0x0000000e111f7223 */ /* 0x0c0fe2000000001f */
[----:B------:R-:W1:Y:S01]  /*0920*/  LDS.128 R8, [R2+0x280] ;  /* 0x0002800002087984 */ /* 0x000e620000000c00 */
[----:B------:R-:W-:Y:S01]  /*0930*/  FFMA R30, R17, R15, R30 ;  /* 0x0000000f111e7223 */ /* 0x000fe2000000001e */
[C---:B------:R-:W-:Y:S01]  /*0940*/  FFMA R24, R25.reuse, R13, R16 ;  /* 0x0000000d19187223 */ /* 0x040fe20000000010 */
[----:B------:R-:W-:Y:S01]  /*0950*/  FFMA R37, R12, R25, R37 ;  /* 0x000000190c257223 */ /* 0x000fe20000000025 */
[----:B------:R-:W2:Y:S01]  /*0960*/  LDS.64 R16, [R5+-0xf0] ;  /* 0xffff100005107984 */ /* 0x000ea20000000a00 */
[C---:B------:R-:W-:Y:S01]  /*0970*/  FFMA R35, R25.reuse, R14, R35 ;  /* 0x0000000e19237223 */ /* 0x040fe20000000023 */
[----:B------:R-:W-:Y:S01]  /*0980*/  FFMA R32, R25, R15, R32 ;  /* 0x0000000f19207223 */ /* 0x000fe20000000020 */
[C---:B---3--:R-:W-:Y:S01]  /*0990*/  FFMA R25, R6.reuse, R12, R23 ;  /* 0x0000000c06197223 */ /* 0x048fe20000000017 */
[C---:B------:R-:W-:Y:S01]  /*09a0*/  FFMA R20, R6.reuse, R13, R20 ;  /* 0x0000000d06147223 */ /* 0x040fe20000000014 */
[C---:B------:R-:W-:Y:S01]  /*09b0*/  FFMA R27, R6.reuse, R14, R27 ;  /* 0x0000000e061b7223 */ /* 0x040fe2000000001b */
[----:B------:R-:W-:Y:S01]  /*09c0*/  FFMA R6, R6, R15, R28 ;  /* 0x0000000f06067223 */ /* 0x000fe2000000001c */
[C---:B0-----:R-:W-:Y:S01]  /*09d0*/  FFMA R23, R18.reuse, R12, R29 ;  /* 0x0000000c12177223 */ /* 0x041fe2000000001d */
[C---:B------:R-:W-:Y:S01]  /*09e0*/  FFMA R28, R18.reuse, R13, R26 ;  /* 0x0000000d121c7223 */ /* 0x040fe2000000001a */
[C---:B------:R-:W-:Y:S01]  /*09f0*/  FFMA R21, R18.reuse, R14, R21 ;  /* 0x0000000e12157223 */ /* 0x040fe20000000015 */
[----:B------:R-:W-:Y:S01]  /*0a00*/  FFMA R34, R18, R15, R34 ;  /* 0x0000000f12227223 */ /* 0x000fe20000000022 */
[----:B-1----:R-:W-:Y:S01]  /*0a10*/  FFMA R29, R8, R7, R25 ;  /* 0x00000007081d7223 */ /* 0x002fe20000000019 */
[C---:B------:R-:W-:Y:S01]  /*0a20*/  FFMA R26, R7.reuse, R9, R20 ;  /* 0x00000009071a7223 */ /* 0x040fe20000000014 */
[C---:B------:R-:W-:Y:S01]  /*0a30*/  FFMA R27, R7.reuse, R10, R27 ;  /* 0x0000000a071b7223 */ /* 0x040fe2000000001b */
[----:B------:R-:W-:Y:S01]  /*0a40*/  FFMA R18, R7, R11, R6 ;  /* 0x0000000b07127223 */ /* 0x000fe20000000006 */
[----:B------:R0:W1:Y:S01]  /*0a50*/  LDS.128 R12, [R2+0x300] ;  /* 0x00030000020c7984 */ /* 0x0000620000000c00 */
[CC--:B--2---:R-:W-:Y:S01]  /*0a60*/  FFMA R36, R16.reuse, R9.reuse, R22 ;  /* 0x0000000910247223 */ /* 0x0c4fe20000000016 */
[C---:B------:R-:W-:Y:S01]  /*0a70*/  FFMA R28, R19.reuse, R9, R28 ;  /* 0x00000009131c7223 */ /* 0x040fe2000000001c */
[C---:B------:R-:W-:Y:S01]  /*0a80*/  FFMA R33, R16.reuse, R8, R33 ;  /* 0x0000000810217223 */ /* 0x040fe20000000021 */
[----:B------:R-:W2:Y:S01]  /*0a90*/  LDS.64 R6, [R5+0x18] ;  /* 0x0000180005067984 */ /* 0x000ea20000000a00 */
[CC--:B------:R-:W-:Y:S01]  /*0aa0*/  FFMA R31, R16.reuse, R10.reuse, R31 ;  /* 0x0000000a101f7223 */ /* 0x0c0fe2000000001f */
[----:B------:R-:W-:Y:S01]  /*0ab0*/  FFMA R30, R16, R11, R30 ;  /* 0x0000000b101e7223 */ /* 0x000fe2000000001e */
[----:B------:R-:W-:Y:S01]  /*0ac0*/  FFMA R23, R8, R19, R23 ;  /* 0x0000001308177223 */ /* 0x000fe20000000017 */
[----:B------:R-:W3:Y:S01]  /*0ad0*/  LDS R22, [R5+-0x68] ;  /* 0xffff980005167984 */ /* 0x000ee20000000800 */
[C---:B------:R-:W-:Y:S01]  /*0ae0*/  FFMA R21, R19.reuse, R10, R21 ;  /* 0x0000000a13157223 */ /* 0x040fe20000000015 */
[----:B------:R-:W-:Y:S01]  /*0af0*/  FFMA R34, R19, R11, R34 ;  /* 0x0000000b13227223 */ /* 0x000fe20000000022 */
[----:B0-----:R-:W-:Y:S01]  /*0b00*/  IADD3 R2, PT, PT, R2, 0x400, RZ ;  /* 0x0000040002027810 */ /* 0x001fe20007ffe0ff */
[----:B------:R0:W4:Y:S02]  /*0b10*/  LDS R20, [R5+0xa0] ;  /* 0x0000a00005147984 */ /* 0x0001240000000800 */
[----:B0-----:R-:W-:Y:S01]  /*0b20*/  IADD3 R5, PT, PT, R5, 0x20, RZ ;  /* 0x0000002005057810 */ /* 0x001fe20007ffe0ff */
[C---:B-1----:R-:W-:Y:S01]  /*0b30*/  FFMA R30, R17.reuse, R15, R30 ;  /* 0x0000000f111e7223 */ /* 0x042fe2000000001e */
[C---:B--2---:R-:W-:Y:S01]  /*0b40*/  FFMA R24, R6.reuse, R9, R24 ;  /* 0x0000000906187223 */ /* 0x044fe20000000018 */
[C---:B------:R-:W-:Y:S01]  /*0b50*/  FFMA R37, R6.reuse, R8, R37 ;  /* 0x0000000806257223 */ /* 0x040fe20000000025 */
[C---:B------:R-:W-:Y:S01]  /*0b60*/  FFMA R9, R6.reuse, R10, R35 ;  /* 0x0000000a06097223 */ /* 0x040fe20000000023 */
[----:B------:R-:W-:Y:S01]  /*0b70*/  FFMA R6, R6, R11, R32 ;  /* 0x0000000b06067223 */ /* 0x000fe20000000020 */
[----:B------:R-:W-:Y:S01]  /*0b80*/  FFMA R35, R12, R17, R33 ;  /* 0x000000110c237223 */ /* 0x000fe20000000021 */
[CC--:B------:R-:W-:Y:S01]  /*0b90*/  FFMA R32, R17.reuse, R13.reuse, R36 ;  /* 0x0000000d11207223 */ /* 0x0c0fe20000000024 */
[----:B------:R-:W-:Y:S01]  /*0ba0*/  FFMA R33, R17, R14, R31 ;  /* 0x0000000e11217223 */ /* 0x000fe2000000001f */
[CC--:B------:R-:W-:Y:S01]  /*0bb0*/  FFMA R16, R7.reuse, R13.reuse, R24 ;  /* 0x0000000d07107223 */ /* 0x0c0fe20000000018 */
[C---:B---3--:R-:W-:Y:S01]  /*0bc0*/  FFMA R29, R22.reuse, R12, R29 ;  /* 0x0000000c161d7223 */ /* 0x048fe2000000001d */
[C---:B------:R-:W-:Y:S01]  /*0bd0*/  FFMA R26, R22.reuse, R13, R26 ;  /* 0x0000000d161a7223 */ /* 0x040fe2000000001a */
[-C--:B------:R-:W-:Y:S01]  /*0be0*/  FFMA R27, R22, R14.reuse, R27 ;  /* 0x0000000e161b7223 */ /* 0x080fe2000000001b */
[----:B------:R-:W-:Y:S01]  /*0bf0*/  FFMA R37, R12, R7, R37 ;  /* 0x000000070c257223 */ /* 0x000fe20000000025 */
[C---:B------:R-:W-:Y:S01]  /*0c00*/  FFMA R17, R7.reuse, R14, R9 ;  /* 0x0000000e07117223 */ /* 0x040fe20000000009 */
[-C--:B------:R-:W-:Y:S01]  /*0c10*/  FFMA R24, R7, R15.reuse, R6 ;  /* 0x0000000f07187223 */ /* 0x080fe20000000006 */
[----:B------:R-:W-:Y:S01]  /*0c20*/  FFMA R22, R22, R15, R18 ;  /* 0x0000000f16167223 */ /* 0x000fe20000000012 */
[C---:B----4-:R-:W-:Y:S01]  /*0c30*/  FFMA R23, R20.reuse, R12, R23 ;  /* 0x0000000c14177223 */ /* 0x050fe20000000017 */
[C---:B------:R-:W-:Y:S01]  /*0c40*/  FFMA R28, R20.reuse, R13, R28 ;  /* 0x0000000d141c7223 */ /* 0x040fe2000000001c */
[C---:B------:R-:W-:Y:S01]  /*0c50*/  FFMA R31, R20.reuse, R14, R21 ;  /* 0x0000000e141f7223 */ /* 0x040fe20000000015 */
[----:B------:R-:W-:Y:S01]  /*0c60*/  FFMA R34, R20, R15, R34 ;  /* 0x0000000f14227223 */ /* 0x000fe20000000022 */
[----:B------:R-:W-:Y:S06]  /*0c70*/  BRA.U UP0, `(.L_x_3) ;  /* 0xfffffff500847547 */ /* 0x000fec000b83ffff */
[----:B------:R-:W0:Y:S01]  /*0c80*/  LDCU UR7, c[0x0][0x3a0] ;  /* 0x00007400ff0777ac */ /* 0x000e220008000800 */
[----:B------:R-:W-:Y:S02]  /*0c90*/  UIADD3 UR4, UPT, UPT, UR4, 0x1, URZ ;  /* 0x0000000104047890 */ /* 0x000fe4000fffe0ff */
[----:B0-----:R-:W-:-:S04]  /*0ca0*/  UIADD3 UR7, UPT, UPT, UR7, 0x1f, URZ ;  /* 0x0000001f07077890 */ /* 0x001fc8000fffe0ff */
[----:B------:R-:W-:-:S04]  /*0cb0*/  USHF.R.U32.HI UR7, URZ, 0x5, UR7 ;  /* 0x00000005ff077899 */ /* 0x000fc80008011607 */
[----:B------:R-:W-:Y:S01]  /*0cc0*/  UISETP.NE.AND UP0, UPT, UR4, UR7, UPT ;  /* 0x000000070400728c */ /* 0x000fe2000bf05270 */
[----:B------:R-:W-:Y:S08]  /*0cd0*/  BAR.SYNC.DEFER_BLOCKING 0x0 ;  /* 0x0000000000007b1d */ /* 0x000ff00000010000 */
[----:B------:R-:W-:Y:S05]  /*0ce0*/  BRA.U UP0, `(.L_x_4) ;  /* 0xfffffff500247547 */ /* 0x000fea000b83ffff */
.L_x_1:
[----:B------:R-:W0:Y:S01]  /*0cf0*/  LDCU.64 UR4, c[0x0][0x398] ;  /* 0x00007300ff0477ac */ /* 0x000e220008000a00 */
[C---:B------:R-:W-:Y:S02]  /*0d00*/  IADD3 R15, PT, PT, R3.reuse, 0x1, RZ ;  /* 0x00000001030f7810 */ /* 0x040fe40007ffe0ff */
[C---:B------:R-:W-:Y:S01]  /*0d10*/  IADD3 R0, PT, PT, R4.reuse, 0x1, RZ ;  /* 0x0000000104007810 */ /* 0x040fe20007ffe0ff */
[----:B------:R-:W1:Y:S01]  /*0d20*/  LDCU.64 UR6, c[0x0][0x390] ;  /* 0x00007200ff0677ac */ /* 0x000e620008000a00 */
[C---:B------:R-:W-:Y:S02]  /*0d30*/  IADD3 R18, PT, PT, R4.reuse, 0x2, RZ ;  /* 0x0000000204127810 */ /* 0x040fe40007ffe0ff */
[C---:B------:R-:W-:Y:S02]  /*0d40*/  IADD3 R14, PT, PT, R3.reuse, 0x2, RZ ;  /* 0x00000002030e7810 */ /* 0x040fe40007ffe0ff */
[C---:B------:R-:W-:Y:S02]  /*0d50*/  IADD3 R2, PT, PT, R4.reuse, 0x3, RZ ;  /* 0x0000000304027810 */ /* 0x040fe40007ffe0ff */
[----:B0-----:R-:W-:Y:S01]  /*0d60*/  ISETP.GE.AND P3, PT, R4, UR5, PT ;  /* 0x0000000504007c0c */ /* 0x001fe2000bf66270 */
[----:B------:R-:W-:Y:S01]  /*0d70*/  IMAD R5, R3, UR5, RZ ;  /* 0x0000000503057c24 */ /* 0x000fe2000f8e02ff */
[----:B------:R-:W-:-:S02]  /*0d80*/  ISETP.GE.AND P0, PT, R0, UR5, PT ;  /* 0x0000000500007c0c */ /* 0x000fc4000bf06270 */
[----:B------:R-:W-:Y:S02]  /*0d90*/  ISETP.GE.OR P1, PT, R3, UR4, P3 ;  /* 0x0000000403007c0c */ /* 0x000fe40009f26670 */
[----:B------:R-:W-:Y:S02]  /*0da0*/  ISETP.GE.OR P2, PT, R15, UR4, P3 ;  /* 0x000000040f007c0c */ /* 0x000fe40009f46670 */
[----:B------:R-:W-:Y:S02]  /*0db0*/  SHF.R.S32.HI R0, RZ, 0x1f, R4 ;  /* 0x0000001fff007819 */ /* 0x000fe40000011404 */
[----:B------:R-:W-:Y:S02]  /*0dc0*/  IADD3 R9, P4, PT, R4, R5, RZ ;  /* 0x0000000504097210 */ /* 0x000fe40007f9e0ff */
[----:B------:R-:W-:Y:S02]  /*0dd0*/  ISETP.GE.OR P5, PT, R3, UR4, P0 ;  /* 0x0000000403007c0c */ /* 0x000fe400087a6670 */
[----:B------:R-:W-:-:S02]  /*0de0*/  LEA.HI.X.SX32 R12, R5, R0, 0x1, P4 ;  /* 0x00000000050c7211 */ /* 0x000fc400020f0eff */
[C---:B-1----:R-:W-:Y:S01]  /*0df0*/  LEA R8, P4, R9.reuse, UR6, 0x2 ;  /* 0x0000000609087c11 */ /* 0x042fe2000f8810ff */
[----:B------:R-:W0:Y:S01]  /*0e00*/  @!P1 LDC.64 R6, c[0x0][0x390] ;  /* 0x0000e400ff069b82 */ /* 0x000e220000000a00 */
[----:B------:R-:W-:Y:S02]  /*0e10*/  @!P1 IADD3 R11, PT, PT, R4, R5, RZ ;  /* 0x00000005040b9210 */ /* 0x000fe40007ffe0ff */
[----:B------:R-:W-:Y:S02]  /*0e20*/  LEA.HI.X R9, R9, UR7, R12, 0x2, P4 ;  /* 0x0000000709097c11 */ /* 0x000fe4000a0f140c */
[----:B------:R-:W-:Y:S02]  /*0e30*/  ISETP.GE.OR P4, PT, R14, UR4, P3 ;  /* 0x000000040e007c0c */ /* 0x000fe40009f86670 */
[----:B------:R-:W-:-:S04]  /*0e40*/  IADD3 R19, PT, PT, R5, UR5, RZ ;  /* 0x0000000505137c10 */ /* 0x000fc8000fffe0ff */
[----:B------:R-:W-:Y:S01]  /*0e50*/  @!P2 IADD3 R13, PT, PT, R4, R19, RZ ;  /* 0x00000013040da210 */ /* 0x000fe20007ffe0ff */
[----:B0-----:R-:W-:Y:S02]  /*0e60*/  @!P1 IMAD.WIDE R10, R11, 0x4, R6 ;  /* 0x000000040b0a9825 */ /* 0x001fe400078e0206 */
[----:B------:R-:W0:Y:S03]  /*0e70*/  @!P2 LDC.64 R6, c[0x0][0x390] ;  /* 0x0000e400ff06ab82 */ /* 0x000e260000000a00 */
[----:B------:R1:W-:Y:S01]  /*0e80*/  @!P1 STG.E desc[UR8][R10.64], R35 ;  /* 0x000000230a009986 */ /* 0x0003e2000c101908 */
[----:B------:R-:W-:-:S03]  /*0e90*/  ISETP.GE.AND P1, PT, R3, UR4, PT ;  /* 0x0000000403007c0c */ /* 0x000fc6000bf26270 */
[----:B------:R-:W-:Y:S01]  /*0ea0*/  @!P5 STG.E desc[UR8][R8.64+0x4], R32 ;  /* 0x000004200800d986 */ /* 0x000fe2000c101908 */
[----:B------:R-:W-:Y:S02]  /*0eb0*/  ISETP.GE.OR P6, PT, R18, UR5, P1 ;  /* 0x0000000512007c0c */ /* 0x000fe40008fc6670 */
[----:B------:R-:W-:Y:S02]  /*0ec0*/  ISETP.GE.OR P1, PT, R2, UR5, P1 ;  /* 0x0000000502007c0c */ /* 0x000fe40008f26670 */
[----:B------:R-:W-:-:S09]  /*0ed0*/  ISETP.GE.OR P5, PT, R15, UR4, P0 ;  /* 0x000000040f007c0c */ /* 0x000fd200087a6670 */
[----:B------:R-:W-:Y:S01]  /*0ee0*/  @!P6 STG.E desc[UR8][R8.64+0x8], R33 ;  /* 0x000008210800e986 */ /* 0x000fe2000c101908 */
[----:B------:R-:W-:Y:S01]  /*0ef0*/  IADD3 R5, P6, PT, R4, R19, RZ ;  /* 0x0000001304057210 */ /* 0x000fe20007fde0ff */
[----:B0-----:R-:W-:Y:S02]  /*0f00*/  @!P2 IMAD.WIDE R12, R13, 0x4, R6 ;  /* 0x000000040d0ca825 */ /* 0x001fe400078e0206 */
[----:B------:R0:W-:Y:S01]  /*0f10*/  @!P1 STG.E desc[UR8][R8.64+0xc], R30 ;  /* 0x00000c1e08009986 */ /* 0x0001e2000c101908 */
[----:B------:R-:W-:Y:S01]  /*0f20*/  LEA.HI.X.SX32 R20, R19, R0, 0x1, P6 ;  /* 0x0000000013147211 */ /* 0x000fe200030f0eff */
[----:B------:R-:W2:Y:S01]  /*0f30*/  @!P4 LDC.64 R6, c[0x0][0x390] ;  /* 0x0000e400ff06cb82 */ /* 0x000ea20000000a00 */
[C---:B-1----:R-:W-:Y:S01]  /*0f40*/  LEA R10, P6, R5.reuse, UR6, 0x2 ;  /* 0x00000006050a7c11 */ /* 0x042fe2000f8c10ff */
[----:B------:R1:W-:Y:S01]  /*0f50*/  @!P2 STG.E desc[UR8][R12.64], R29 ;  /* 0x0000001d0c00a986 */ /* 0x0003e2000c101908 */
[----:B------:R-:W-:Y:S02]  /*0f60*/  ISETP.GE.AND P1, PT, R18, UR5, PT ;  /* 0x0000000512007c0c */ /* 0x000fe4000bf26270 */
[----:B------:R-:W-:-:S02]  /*0f70*/  LEA.HI.X R11, R5, UR7, R20, 0x2, P6 ;  /* 0x00000007050b7c11 */ /* 0x000fc4000b0f1414 */
[----:B------:R-:W-:Y:S02]  /*0f80*/  IADD3 R5, PT, PT, R3, 0x3, RZ ;  /* 0x0000000303057810 */ /* 0x000fe40007ffe0ff */
[----:B------:R-:W-:Y:S01]  /*0f90*/  ISETP.GE.AND P2, PT, R2, UR5, PT ;  /* 0x0000000502007c0c */ /* 0x000fe2000bf46270 */
[----:B------:R-:W-:Y:S01]  /*0fa0*/  @!P5 STG.E desc[UR8][R10.64+0x4], R26 ;  /* 0x0000041a0a00d986 */ /* 0x000fe2000c101908 */
[----:B------:R-:W-:Y:S02]  /*0fb0*/  ISETP.GE.OR P6, PT, R15, UR4, P1 ;  /* 0x000000040f007c0c */ /* 0x000fe40008fc6670 */
[----:B------:R-:W-:Y:S02]  /*0fc0*/  ISETP.GE.OR P3, PT, R5, UR4, P3 ;  /* 0x0000000405007c0c */ /* 0x000fe40009f66670 */
[----:B------:R-:W-:Y:S02]  /*0fd0*/  ISETP.GE.OR P5, PT, R15, UR4, P2 ;  /* 0x000000040f007c0c */ /* 0x000fe400097a6670 */
[----:B------:R-:W-:-:S04]  /*0fe0*/  IADD3 R19, PT, PT, R19, UR5, RZ ;  /* 0x0000000513137c10 */ /* 0x000fc8000fffe0ff */
[----:B0-----:R-:W-:-:S03]  /*0ff0*/  @!P4 IADD3 R9, PT, PT, R4, R19, RZ ;  /* 0x000000130409c210 */ /* 0x001fc60007ffe0ff */
[----:B------:R-:W-:Y:S01]  /*1000*/  @!P6 STG.E desc[UR8][R10.64+0x8], R27 ;  /* 0x0000081b0a00e986 */ /* 0x000fe2000c101908 */
[----:B------:R-:W-:Y:S01]  /*1010*/  IADD3 R15, P6, PT, R4, R19, RZ ;  /* 0x00000013040f7210 */ /* 0x000fe20007fde0ff */
[----:B------:R-:W0:Y:S01]  /*1020*/  @!P3 LDC.64 R2, c[0x0][0x390] ;  /* 0x0000e400ff02bb82 */ /* 0x000e220000000a00 */
[----:B--2---:R-:W-:Y:S01]  /*1030*/  @!P4 IMAD.WIDE R8, R9, 0x4, R6 ;  /* 0x000000040908c825 */ /* 0x004fe200078e0206 */
[----:B------:R2:W-:Y:S01]  /*1040*/  @!P5 STG.E desc[UR8][R10.64+0xc], R22 ;  /* 0x00000c160a00d986 */ /* 0x0005e2000c101908 */
[----:B------:R-:W-:Y:S02]  /*1050*/  ISETP.GE.OR P5, PT, R14, UR4, P0 ;  /* 0x000000040e007c0c */ /* 0x000fe400087a6670 */
[----:B-1----:R-:W-:Y:S01]  /*1060*/  LEA.HI.X.SX32 R12, R19, R0, 0x1, P6 ;  /* 0x00000000130c7211 */ /* 0x002fe200030f0eff */
[----:B------:R1:W-:Y:S01]  /*1070*/  @!P4 STG.E desc[UR8][R8.64], R37 ;  /* 0x000000250800c986 */ /* 0x0003e2000c101908 */
[----:B------:R-:W-:Y:S02]  /*1080*/  LEA R6, P6, R15, UR6, 0x2 ;  /* 0x000000060f067c11 */ /* 0x000fe4000f8c10ff */
[----:B------:R-:W-:-:S02]  /*1090*/  IADD3 R19, PT, PT, R19, UR5, RZ ;  /* 0x0000000513137c10 */ /* 0x000fc4000fffe0ff */
[----:B------:R-:W-:Y:S02]  /*10a0*/  LEA.HI.X R7, R15, UR7, R12, 0x2, P6 ;  /* 0x000000070f077c11 */ /* 0x000fe4000b0f140c */
[C---:B------:R-:W-:Y:S02]  /*10b0*/  ISETP.GE.OR P6, PT, R14.reuse, UR4, P1 ;  /* 0x000000040e007c0c */ /* 0x040fe40008fc6670 */
[----:B------:R-:W-:Y:S01]  /*10c0*/  ISETP.GE.OR P4, PT, R14, UR4, P2 ;  /* 0x000000040e007c0c */ /* 0x000fe20009786670 */
[----:B------:R1:W-:Y:S01]  /*10d0*/  @!P5 STG.E desc[UR8][R6.64+0x4], R16 ;  /* 0x000004100600d986 */ /* 0x0003e2000c101908 */
[----:B--2---:R-:W-:Y:S02]  /*10e0*/  IADD3 R10, P5, PT, R4, R19, RZ ;  /* 0x00000013040a7210 */ /* 0x004fe40007fbe0ff */
[C---:B------:R-:W-:Y:S02]  /*10f0*/  ISETP.GE.OR P0, PT, R5.reuse, UR4, P0 ;  /* 0x0000000405007c0c */ /* 0x040fe40008706670 */
[----:B------:R-:W-:-:S02]  /*1100*/  ISETP.GE.OR P1, PT, R5, UR4, P1 ;  /* 0x0000000405007c0c */ /* 0x000fc40008f26670 */
[----:B------:R-:W-:Y:S02]  /*1110*/  ISETP.GE.OR P2, PT, R5, UR4, P2 ;  /* 0x0000000405007c0c */ /* 0x000fe40009746670 */
[----:B------:R-:W-:Y:S01]  /*1120*/  @!P3 IADD3 R11, PT, PT, R4, R19, RZ ;  /* 0x00000013040bb210 */ /* 0x000fe20007ffe0ff */
[----:B------:R1:W-:Y:S01]  /*1130*/  @!P6 STG.E desc[UR8][R6.64+0x8], R17 ;  /* 0x000008110600e986 */ /* 0x0003e2000c101908 */
[----:B------:R-:W-:Y:S02]  /*1140*/  LEA.HI.X.SX32 R19, R19, R0, 0x1, P5 ;  /* 0x0000000013137211 */ /* 0x000fe400028f0eff */
[C---:B------:R-:W-:Y:S01]  /*1150*/  LEA R4, P5, R10.reuse, UR6, 0x2 ;  /* 0x000000060a047c11 */ /* 0x040fe2000f8a10ff */
[----:B0-----:R-:W-:Y:S01]  /*1160*/  @!P3 IMAD.WIDE R2, R11, 0x4, R2 ;  /* 0x000000040b02b825 */ /* 0x001fe200078e0202 */
[----:B------:R1:W-:Y:S02]  /*1170*/  @!P4 STG.E desc[UR8][R6.64+0xc], R24 ;  /* 0x00000c180600c986 */ /* 0x0003e4000c101908 */
[----:B------:R-:W-:-:S02]  /*1180*/  LEA.HI.X R5, R10, UR7, R19, 0x2, P5 ;  /* 0x000000070a057c11 */ /* 0x000fc4000a8f1413 */
[----:B------:R1:W-:Y:S04]  /*1190*/  @!P3 STG.E desc[UR8][R2.64], R23 ;  /* 0x000000170200b986 */ /* 0x0003e8000c101908 */
[----:B------:R1:W-:Y:S04]  /*11a0*/  @!P0 STG.E desc[UR8][R4.64+0x4], R28 ;  /* 0x0000041c04008986 */ /* 0x0003e8000c101908 */
[----:B------:R1:W-:Y:S01]  /*11b0*/  @!P1 STG.E desc[UR8][R4.64+0x8], R31 ;  /* 0x0000081f04009986 */ /* 0x0003e2000c101908 */
[----:B------:R-:W-:Y:S05]  /*11c0*/  @P2 EXIT ;  /* 0x000000000000294d */ /* 0x000fea0003800000 */
[----:B------:R-:W-:Y:S01]  /*11d0*/  STG.E desc[UR8][R4.64+0xc], R34 ;  /* 0x00000c2204007986 */ /* 0x000fe2000c101908 */
[----:B------:R-:W-:Y:S05]  /*11e0*/  EXIT ;  /* 0x000000000000794d */ /* 0x000fea0003800000 */
.L_x_2:
[----:B------:R-:W0:Y:S01]  /*11f0*/  S2R R3, SR_TID.Y ;  /* 0x0000000000037919 */ /* 0x000e220000002200 */
[----:B------:R-:W-:Y:S01]  /*1200*/  MOV R2, 0x400 ;  /* 0x0000040000027802 */ /* 0x000fe20000000f00 */
[----:B------:R-:W-:Y:S01]  /*1210*/  HFMA2 R11, -RZ, RZ, 0, 0 ;  /* 0x00000000ff0b7431 */ /* 0x000fe200000001ff */
[----:B------:R-:W1:Y:S01]  /*1220*/  LDCU UR4, c[0x0][0x3a0] ;  /* 0x00007400ff0477ac */ /* 0x000e620008000800 */
[----:B------:R-:W2:Y:S01]  /*1230*/  S2R R5, SR_CgaCtaId ;  /* 0x0000000000057919 */ /* 0x000ea20000008800 */
[----:B------:R-:W-:Y:S01]  /*1240*/  IADD3 R4, PT, PT, R2, 0x1080, RZ ;  /* 0x0000108002047810 */ /* 0x000fe20007ffe0ff */
[----:B------:R-:W3:Y:S01]  /*1250*/  LDCU UR7, c[0x0][0x398] ;  /* 0x00007300ff0777ac */ /* 0x000ee20008000800 */
[----:B0-----:R-:W-:Y:S01]  /*1260*/  IMAD R0, R3, UR10, R0 ;  /* 0x0000000a03007c24 */ /* 0x001fe2000f8e0200 */
[----:B------:R-:W0:Y:S01]  /*1270*/  LDCU UR10, c[0x0][0x39c] ;  /* 0x00007380ff0a77ac */ /* 0x000e220008000800 */
[----:B--2---:R-:W-:-:S03]  /*1280*/  LEA R3, R5, R2, 0x18 ;  /* 0x0000000205037211 */ /* 0x004fc600078ec0ff */
[----:B------:R-:W-:Y:S02]  /*1290*/  SHF.R.U32.HI R6, RZ, 0x5, R0 ;  /* 0x00000005ff067819 */ /* 0x000fe40000011600 */
[----:B------:R-:W-:Y:S02]  /*12a0*/  SHF.L.U32 R2, R0, 0x2, RZ ;  /* 0x0000000200027819 */ /* 0x000fe400000006ff */
[----:B------:R-:W-:Y:S01]  /*12b0*/  LEA R5, R5, R4, 0x18 ;  /* 0x0000000405057211 */ /* 0x000fe200078ec0ff */
[----:B------:R-:W-:Y:S01]  /*12c0*/  IMAD R3, R6, 0x84, R3 ;  /* 0x0000008406037824 */ /* 0x000fe200078e0203 */
[----:B------:R-:W-:Y:S02]  /*12d0*/  LOP3.LUT R4, R2, 0x7c, RZ, 0xc0, !PT ;  /* 0x0000007c02047812 */ /* 0x000fe400078ec0ff */
[----:B------:R-:W-:Y:S02]  /*12e0*/  LEA R5, R6, R5, 0x7 ;  /* 0x0000000506057211 */ /* 0x000fe400078e38ff */
[----:B------:R-:W-:-:S02]  /*12f0*/  LOP3.LUT R2, R0, 0x1f, RZ, 0xc0, !PT ;  /* 0x0000001f00027812 */ /* 0x000fc400078ec0ff */
[----:B------:R-:W-:Y:S02]  /*1300*/  IADD3 R8, PT, PT, R3, R4, RZ ;  /* 0x0000000403087210 */ /* 0x000fe40007ffe0ff */
[----:B------:R-:W-:Y:S02]  /*1310*/  IADD3 R10, PT, PT, R4, R5, RZ ;  /* 0x00000005040a7210 */ /* 0x000fe40007ffe0ff */
[----:B------:R-:W-:Y:S02]  /*1320*/  IADD3 R9, PT, PT, R2, UR6, RZ ;  /* 0x0000000602097c10 */ /* 0x000fe4000fffe0ff */
[----:B01-3--:R-:W-:-:S07]  /*1330*/  IADD3 R7, PT, PT, R6, UR5, RZ ;  /* 0x0000000506077c10 */ /* 0x00bfce000fffe0ff */
.L_x_5:
[----:B------:R-:W-:Y:S02]  /*1340*/  SHF.L.U32 R3, R11, 0x5, RZ ;  /* 0x000000050b037819 */ /* 0x000fe400000006ff */
[----:B------:R-:W-:Y:S02]  /*1350*/  ISETP.GE.AND P1, PT, R9, UR10, PT ;  /* 0x0000000a09007c0c */ /* 0x000fe4000bf26270 */
[----:B------:R-:W-:Y:S02]  /*1360*/  LOP3.LUT R12, R3, 0x1f, R0, 0xf8, !PT ;  /* 0x0000001f030c7812 */ /* 0x000fe400078ef800 */
[----:B------:R-:W-:Y:S02]  /*1370*/  IADD3 R14, PT, PT, R6, R3, RZ ;  /* 0x00000003060e7210 */ /* 0x000fe40007ffe0ff */
[----:B------:R-:W-:Y:S02]  /*1380*/  ISETP.GE.AND P0, PT, R12, UR4, PT ;  /* 0x000000040c007c0c */ /* 0x000fe4000bf06270 */
[----:B------:R-:W-:-:S02]  /*1390*/  ISETP.GE.OR P1, PT, R14, UR4, P1 ;  /* 0x000000040e007c0c */ /* 0x000fc40008f26670 */
[----:B------:R-:W-:-:S11]  /*13a0*/  ISETP.GE.OR P0, PT, R7, UR7, P0 ;  /* 0x0000000707007c0c */ /* 0x000fd60008706670 */
[----:B0-----:R-:W0:Y:S01]  /*13b0*/  @!P1 LDC.64 R4, c[0x0][0x388] ;  /* 0x0000e200ff049b82 */ /* 0x001e220000000a00 */
[----:B------:R-:W-:Y:S02]  /*13c0*/  @!P1 IMAD R13, R14, UR10, R9 ;  /* 0x0000000a0e0d9c24 */ /* 0x000fe4000f8e0209 */
[----:B------:R-:W-:-:S05]  /*13d0*/  @!P0 IMAD R15, R7, UR4, R12 ;  /* 0x00000004070f8c24 */ /* 0x000fca000f8e020c */
[----:B------:R-:W1:Y:S01]  /*13e0*/  @!P0 LDC.64 R2, c[0x0][0x380] ;  /* 0x0000e000ff028b82 */ /* 0x000e620000000a00 */
[----:B0-----:R-:W-:Y:S01]  /*13f0*/  @!P1 IMAD.WIDE R4, R13, 0x4, R4 ;  /* 0x000000040d049825 */ /* 0x001fe200078e0204 */
[----:B------:R-:W-:-:S03]  /*1400*/  MOV R13, RZ ;  /* 0x000000ff000d7202 */ /* 0x000fc60000000f00 */
[----:B-1----:R-:W-:Y:S01]  /*1410*/  @!P0 IMAD.WIDE.U32 R2, R15, 0x4, R2 ;  /* 0x000000040f028825 */ /* 0x002fe200078e0002 */
[----:B------:R-:W-:-:S04]  /*1420*/  MOV R15, RZ ;  /* 0x000000ff000f7202 */ /* 0x000fc80000000f00 */
[----:B------:R-:W2:Y:S04]  /*1430*/  @!P0 LDG.E R13, desc[UR8][R2.64] ;  /* 0x00000008020d8981 */ /* 0x000ea8000c1e1900 */
[----:B------:R-:W3:Y:S01]  /*1440*/  @!P1 LDG.E R15, desc[UR8][R4.64] ;  /* 0x00000008040f9981 */ /* 0x000ee2000c1e1900 */
[----:B------:R-:W-:-:S03]  /*1450*/  IADD3 R11, PT, PT, R11, 0x1, RZ ;  /* 0x000000010b0b7810 */ /* 0x000fc60007ffe0ff */
[----:B--2---:R0:W-:Y:S04]  /*1460*/  STS [R8], R13 ;  /* 0x0000000d08007388 */ /* 0x0041e80000000800 */
[----:B---3--:R0:W-:Y:S01]  /*1470*/  STS [R10], R15 ;  /* 0x0000000f0a007388 */ /* 0x0081e20000000800 */
[----:B------:R-:W-:Y:S05]  /*1480*/  BRA `(.L_x_5) ;  /* 0xfffffffc00ac7947 */ /* 0x000fea000383ffff */
.L_x_6:
        /* <DEDUP_REMOVED lines=15> */
.L_x_16:


//--------------------- .text._Z10gemm_tiledPfS_S_iii --------------------------
	.section	.text._Z10gemm_tiledPfS_S_iii,"ax",@progbits
	.align	128
        .global         _Z10gemm_tiledPfS_S_iii
        .type           _Z10gemm_tiledPfS_S_iii,@function
        .size           _Z10gemm_tiledPfS_S_iii,(.L_x_17 - _Z10gemm_tiledPfS_S_iii)
        .other          _Z10gemm_tiledPfS_S_iii,@"STO_CUDA_ENTRY STV_DEFAULT"
_Z10gemm_tiledPfS_S_iii:
.text._Z10gemm_tiledPfS_S_iii:
[----:B------:R-:W-:Y:S01]  /*0000*/  LDC R1, c[0x0][0x37c] ;  /* 0x0000df00ff017b82 */ /* 0x000fe20000000800 */
[----:B------:R-:W0:Y:S01]  /*0010*/  S2R R18, SR_CTAID.Y ;  /* 0x0000000000127919 */ /* 0x000e220000002600 */
[----:B------:R-:W1:Y:S01]  /*0020*/  LDCU UR10, c[0x0][0x3a0] ;  /* 0x00007400ff0a77ac */ /* 0x000e620008000800 */
[----:B------:R-:W-:Y:S01]  /*0030*/  HFMA2 R23, -RZ, RZ, 0, 0 ;  /* 0x00000000ff177431 */ /* 0x000fe200000001ff */
[----:B------:R-:W0:Y:S01]  /*0040*/  S2R R17, SR_TID.Y ;  /* 0x0000000000117919 */ /* 0x000e220000002200 */
[----:B------:R-:W2:Y:S01]  /*0050*/  LDCU.64 UR8, c[0x0][0x358] ;  /* 0x00006b00ff0877ac */ /* 0x000ea20008000a00 */
[----:B------:R-:W3:Y:S01]  /*0060*/  S2R R2, SR_CTAID.X ;  /* 0x0000000000027919 */ /* 0x000ee20000002500 */
[----:B------:R-:W3:Y:S01]  /*0070*/  S2R R16, SR_TID.X ;  /* 0x0000000000107919 */ /* 0x000ee20000002100 */
[----:B-1----:R-:W-:Y:S01]  /*0080*/  UISETP.GE.AND UP0, UPT, UR10, 0x1, UPT ;  /* 0x000000010a00788c */ /* 0x002fe2000bf06270 */
[----:B0-----:R-:W-:Y:S02]  /*0090*/  LEA R18, R18, R17, 0x5 ;  /* 0x0000001112127211 */ /* 0x001fe400078e28ff */
[----:B---3--:R-:W-:-:S06]  /*00a0*/  LEA R19, R2, R16, 0x5 ;  /* 0x0000001002137211 */ /* 0x008fcc00078e28ff */
[----:B--2---:R-:W-:Y:S05]  /*00b0*/  BRA.U !UP0, `(.L_x_7) ;  /* 0x0000000508cc7547 */ /* 0x004fea000b800000 */
[----:B------:R-:W0:Y:S01]  /*00c0*/  S2UR UR7, SR_CgaCtaId ;  /* 0x00000000000779c3 */ /* 0x000e220000008800 */
[----:B------:R-:W1:Y:S01]  /*00d0*/  LDCU UR11, c[0x0][0x39c] ;  /* 0x00007380ff0b77ac */ /* 0x000e620008000800 */
[----:B------:R-:W-:Y:S01]  /*00e0*/  MOV R23, RZ ;  /* 0x000000ff00177202 */ /* 0x000fe20000000f00 */
[----:B------:R-:W-:Y:S01]  /*00f0*/  IMAD R6, R18, UR10, R16 ;  /* 0x0000000a12067c24 */ /* 0x000fe2000f8e0210 */
[----:B------:R-:W-:Y:S01]  /*0100*/  UMOV UR5, 0x400 ;  /* 0x0000040000057882 */ /* 0x000fe20000000000 */
[----:B------:R-:W-:-:S03]  /*0110*/  UIADD3 UR4, UPT, UPT, UR10, 0x1f, URZ ;  /* 0x0000001f0a047890 */ /* 0x000fc6000fffe0ff */
[----:B------:R-:W2:Y:S01]  /*0120*/  LDC R0, c[0x0][0x39c] ;  /* 0x0000e700ff007b82 */ /* 0x000ea20000000800 */
[----:B------:R-:W-:Y:S02]  /*0130*/  UIADD3 UR6, UPT, UPT, UR5, 0x1000, URZ ;  /* 0x0000100005067890 */ /* 0x000fe4000fffe0ff */
[----:B------:R-:W-:Y:S01]  /*0140*/  USHF.R.U32.HI UR4, URZ, 0x5, UR4 ;  /* 0x00000005ff047899 */ /* 0x000fe20008011604 */
[----:B------:R-:W3:Y:S04]  /*0150*/  LDCU UR13, c[0x0][0x3a0] ;  /* 0x00007400ff0d77ac */ /* 0x000ee80008000800 */
[----:B------:R-:W4:Y:S01]  /*0160*/  LDC.64 R20, c[0x0][0x380] ;  /* 0x0000e000ff147b82 */ /* 0x000f220000000a00 */
[----:B------:R-:W2:Y:S01]  /*0170*/  LDCU UR12, c[0x0][0x398] ;  /* 0x00007300ff0c77ac */ /* 0x000ea20008000800 */
[----:B-1----:R-:W-:Y:S01]  /*0180*/  IMAD R7, R17, UR11, R16 ;  /* 0x0000000b11077c24 */ /* 0x002fe2000f8e0210 */
[----:B------:R-:W-:-:S02]  /*0190*/  UIADD3 UR4, UPT, UPT, -UR4, URZ, URZ ;  /* 0x000000ff04047290 */ /* 0x000fc4000fffe1ff */
[----:B0-----:R-:W-:Y:S02]  /*01a0*/  ULEA UR5, UR7, UR5, 0x18 ;  /* 0x0000000507057291 */ /* 0x001fe4000f8ec0ff */
[----:B------:R-:W-:Y:S01]  /*01b0*/  LEA R7, R2, R7, 0x5 ;  /* 0x0000000702077211 */ /* 0x000fe200078e28ff */
[----:B------:R-:W-:-:S03]  /*01c0*/  ULEA UR6, UR7, UR6, 0x18 ;  /* 0x0000000607067291 */ /* 0x000fc6000f8ec0ff */
[----:B------:R-:W-:-:S03]  /*01d0*/  LEA R5, R17, UR5, 0x7 ;  /* 0x0000000511057c11 */ /* 0x000fc6000f8e38ff */
[C---:B------:R-:W-:Y:S02]  /*01e0*/  LEA R3, R16.reuse, UR6, 0x2 ;  /* 0x0000000610037c11 */ /* 0x040fe4000f8e10ff */
[----:B------:R-:W-:Y:S02]  /*01f0*/  LEA R4, R16, R5, 0x2 ;  /* 0x0000000510047211 */ /* 0x000fe400078e10ff */
[----:B---3--:R-:W-:-:S07]  /*0200*/  LEA R2, R17, R3, 0x7 ;  /* 0x0000000311027211 */ /* 0x008fce00078e38ff */
.L_x_8:
[----:B------:R-:W-:Y:S01]  /*0210*/  ISETP.GE.AND P0, PT, R17, UR13, PT ;  /* 0x0000000d11007c0c */ /* 0x000fe2000bf06270 */
[----:B------:R-:W-:Y:S01]  /*0220*/  HFMA2 R29, -RZ, RZ, 0, 0 ;  /* 0x00000000ff1d7431 */ /* 0x000fe200000001ff */
[----:B------:R-:W-:Y:S01]  /*0230*/  ISETP.GE.AND P1, PT, R16, UR13, PT ;  /* 0x0000000d10007c0c */ /* 0x000fe2000bf26270 */
[----:B----4-:R-:W-:Y:S01]  /*0240*/  IMAD.WIDE R8, R6, 0x4, R20 ;  /* 0x0000000406087825 */ /* 0x010fe200078e0214 */
[----:B--2---:R-:W-:Y:S02]  /*0250*/  ISETP.GE.OR P0, PT, R19, R0, P0 ;  /* 0x000000001300720c */ /* 0x004fe40000706670 */
[----:B------:R-:W-:Y:S02]  /*0260*/  ISETP.GE.OR P1, PT, R18, UR12, P1 ;  /* 0x0000000c12007c0c */ /* 0x000fe40008f26670 */
[----:B------:R-:W-:-:S09]  /*0270*/  MOV R27, RZ ;  /* 0x000000ff001b7202 */ /* 0x000fd20000000f00 */
[----:B------:R-:W0:Y:S02]  /*0280*/  @!P0 LDC.64 R10, c[0x0][0x388] ;  /* 0x0000e200ff0a8b82 */ /* 0x000e240000000a00 */
[----:B------:R-:W2:Y:S01]  /*0290*/  @!P1 LDG.E R27, desc[UR8][R8.64] ;  /* 0x00000008081b9981 */ /* 0x000ea2000c1e1900 */
[----:B0-----:R-:W-:-:S05]  /*02a0*/  @!P0 IMAD.WIDE R10, R7, 0x4, R10 ;  /* 0x00000004070a8825 */ /* 0x001fca00078e020a */
[----:B------:R-:W3:Y:S04]  /*02b0*/  @!P0 LDG.E R29, desc[UR8][R10.64] ;  /* 0x000000080a1d8981 */ /* 0x000ee8000c1e1900 */
[----:B--2---:R-:W-:Y:S04]  /*02c0*/  STS [R4], R27 ;  /* 0x0000001b04007388 */ /* 0x004fe80000000800 */
[----:B---3--:R-:W-:Y:S01]  /*02d0*/  STS [R2], R29 ;  /* 0x0000001d02007388 */ /* 0x008fe20000000800 */
[----:B------:R-:W-:Y:S06]  /*02e0*/  BAR.SYNC.DEFER_BLOCKING 0x0 ;  /* 0x0000000000007b1d */ /* 0x000fec0000010000 */
[----:B------:R-:W-:Y:S04]  /*02f0*/  LDS R22, [R3] ;  /* 0x0000000003167984 */ /* 0x000fe80000000800 */
[----:B------:R-:W0:Y:S04]  /*0300*/  LDS.128 R12, [R5] ;  /* 0x00000000050c7984 */ /* 0x000e280000000c00 */
[----:B------:R-:W1:Y:S04]  /*0310*/  LDS R26, [R3+0x80] ;  /* 0x00008000031a7984 */ /* 0x000e680000000800 */
[----:B------:R-:W2:Y:S04]  /*0320*/  LDS R25, [R3+0x100] ;  /* 0x0001000003197984 */ /* 0x000ea80000000800 */
[----:B------:R-:W3:Y:S04]  /*0330*/  LDS R24, [R3+0x180] ;  /* 0x0001800003187984 */ /* 0x000ee80000000800 */
[----:B------:R-:W-:Y:S01]  /*0340*/  LDS.128 R8, [R5+0x10] ;  /* 0x0000100005087984 */ /* 0x000fe20000000c00 */
[----:B0-----:R-:W-:-:S03]  /*0350*/  FFMA R12, R12, R22, R23 ;  /* 0x000000160c0c7223 */ /* 0x001fc60000000017 */
[----:B------:R-:W0:Y:S01]  /*0360*/  LDS R23, [R3+0x200] ;  /* 0x0002000003177984 */ /* 0x000e220000000800 */
[----:B-1----:R-:W-:-:S03]  /*0370*/  FFMA R12, R26, R13, R12 ;  /* 0x0000000d1a0c7223 */ /* 0x002fc6000000000c */
[----:B------:R-:W1:Y:S01]  /*0380*/  LDS R22, [R3+0x280] ;  /* 0x0002800003167984 */ /* 0x000e620000000800 */
[----:B--2---:R-:W-:-:S03]  /*0390*/  FFMA R13, R25, R14, R12 ;  /* 0x0000000e190d7223 */ /* 0x004fc6000000000c */
[----:B------:R-:W2:Y:S01]  /*03a0*/  LDS R25, [R3+0x300] ;  /* 0x0003000003197984 */ /* 0x000ea20000000800 */
[----:B---3--:R-:W-:-:S03]  /*03b0*/  FFMA R13, R24, R15, R13 ;  /* 0x0000000f180d7223 */ /* 0x008fc6000000000d */
[----:B------:R-:W3:Y:S04]  /*03c0*/  LDS R24, [R3+0x380] ;  /* 0x0003800003187984 */ /* 0x000ee80000000800 */
[----:B------:R-:W-:Y:S01]  /*03d0*/  LDS R26, [R3+0xb80] ;  /* 0x000b8000031a7984 */ /* 0x000fe20000000800 */
[----:B0-----:R-:W-:-:S03]  /*03e0*/  FFMA R27, R8, R23, R13 ;  /* 0x00000017081b7223 */ /* 0x001fc6000000000d */
[----:B------:R-:W-:Y:S04]  /*03f0*/  LDS R23, [R3+0x400] ;  /* 0x0004000003177984 */ /* 0x000fe80000000800 */
[----:B------:R-:W0:Y:S01]  /*0400*/  LDS.128 R12, [R5+0x20] ;  /* 0x00002000050c7984 */ /* 0x000e220000000c00 */
[----:B-1----:R-:W-:-:S03]  /*0410*/  FFMA R8, R22, R9, R27 ;  /* 0x0000000916087223 */ /* 0x002fc6000000001b */
[----:B------:R-:W1:Y:S01]  /*0420*/  LDS R22, [R3+0x480] ;  /* 0x0004800003167984 */ /* 0x000e620000000800 */
[----:B--2---:R-:W-:-:S03]  /*0430*/  FFMA R9, R25, R10, R8 ;  /* 0x0000000a19097223 */ /* 0x004fc60000000008 */
[----:B------:R-:W2:Y:S01]  /*0440*/  LDS R25, [R3+0x500] ;  /* 0x0005000003197984 */ /* 0x000ea20000000800 */
[----:B---3--:R-:W-:-:S03]  /*0450*/  FFMA R9, R24, R11, R9 ;  /* 0x0000000b18097223 */ /* 0x008fc60000000009 */
[----:B------:R-:W3:Y:S01]  /*0460*/  LDS R24, [R3+0x580] ;  /* 0x0005800003187984 */ /* 0x000ee20000000800 */
        /* <DEDUP_REMOVED lines=26> */
[----:B------:R-:W-:Y:S04]  /*0610*/  LDS R27, [R3+0xc00] ;  /* 0x000c0000031b7984 */ /* 0x000fe80000000800 */
[----:B------:R-:W-:Y:S01]  /*0620*/  LDS R24, [R3+0xc80] ;  /* 0x000c800003187984 */ /* 0x000fe20000000800 */
[----:B0-----:R-:W-:-:S03]  /*0630*/  FFMA R23, R8, R23, R13 ;  /* 0x0000001708177223 */ /* 0x001fc6000000000d */
[----:B------:R-:W0:Y:S01]  /*0640*/  LDS.128 R12, [R5+0x60] ;  /* 0x00006000050c7984 */ /* 0x000e220000000c00 */
[----:B-1----:R-:W-:-:S03]  /*0650*/  FFMA R22, R22, R9, R23 ;  /* 0x0000000916167223 */ /* 0x002fc60000000017 */
[----:B------:R-:W1:Y:S01]  /*0660*/  LDS R23, [R3+0xd00] ;  /* 0x000d000003177984 */ /* 0x000e620000000800 */
[----:B--2---:R-:W-:-:S03]  /*0670*/  FFMA R25, R25, R10, R22 ;  /* 0x0000000a19197223 */ /* 0x004fc60000000016 */
[----:B------:R-:W2:Y:S01]  /*0680*/  LDS R22, [R3+0xd80] ;  /* 0x000d800003167984 */ /* 0x000ea20000000800 */
[----:B------:R-:W-:-:S03]  /*0690*/  FFMA R11, R26, R11, R25 ;  /* 0x0000000b1a0b7223 */ /* 0x000fc60000000019 */
[----:B------:R-:W-:Y:S01]  /*06a0*/  LDS R25, [R3+0xe00] ;  /* 0x000e000003197984 */ /* 0x000fe20000000800 */
[----:B0-----:R-:W-:-:S03]  /*06b0*/  FFMA R27, R12, R27, R11 ;  /* 0x0000001b0c1b7223 */ /* 0x001fc6000000000b */
[----:B------:R-:W0:Y:S01]  /*06c0*/  LDS.128 R8, [R5+0x70] ;  /* 0x0000700005087984 */ /* 0x000e220000000c00 */
[----:B------:R-:W-:-:S03]  /*06d0*/  FFMA R24, R24, R13, R27 ;  /* 0x0000000d18187223 */ /* 0x000fc6000000001b */
[----:B------:R-:W3:Y:S04]  /*06e0*/  LDS R27, [R3+0xe80] ;  /* 0x000e8000031b7984 */ /* 0x000ee80000000800 */
[----:B------:R-:W4:Y:S04]  /*06f0*/  LDS R13, [R3+0xf00] ;  /* 0x000f0000030d7984 */ /* 0x000f280000000800 */
[----:B------:R-:W5:Y:S01]  /*0700*/  LDS R12, [R3+0xf80] ;  /* 0x000f8000030c7984 */ /* 0x000f620000000800 */
[----:B-1----:R-:W-:Y:S01]  /*0710*/  FFMA R23, R23, R14, R24 ;  /* 0x0000000e17177223 */ /* 0x002fe20000000018 */
[----:B------:R-:W-:-:S03]  /*0720*/  UIADD3 UR4, UPT, UPT, UR4, 0x1, URZ ;  /* 0x0000000104047890 */ /* 0x000fc6000fffe0ff */
[----:B--2---:R-:W-:Y:S01]  /*0730*/  FFMA R15, R22, R15, R23 ;  /* 0x0000000f160f7223 */ /* 0x004fe20000000017 */
[----:B------:R-:W-:Y:S01]  /*0740*/  UISETP.NE.AND UP0, UPT, UR4, URZ, UPT ;  /* 0x000000ff0400728c */ /* 0x000fe2000bf05270 */
[----:B------:R-:W-:Y:S02]  /*0750*/  IADD3 R17, PT, PT, R17, 0x20, RZ ;  /* 0x0000002011117810 */ /* 0x000fe40007ffe0ff */
[----:B------:R-:W-:Y:S02]  /*0760*/  IADD3 R6, PT, PT, R6, 0x20, RZ ;  /* 0x0000002006067810 */ /* 0x000fe40007ffe0ff */
[----:B------:R-:W-:Y:S02]  /*0770*/  IADD3 R16, PT, PT, R16, 0x20, RZ ;  /* 0x0000002010107810 */ /* 0x000fe40007ffe0ff */
[----:B------:R-:W-:Y:S01]  /*0780*/  LEA R7, R0, R7, 0x5 ;  /* 0x0000000700077211 */ /* 0x000fe200078e28ff */
[----:B0-----:R-:W-:-:S04]  /*0790*/  FFMA R8, R8, R25, R15 ;  /* 0x0000001908087223 */ /* 0x001fc8000000000f */
[----:B---3--:R-:W-:-:S04]  /*07a0*/  FFMA R8, R27, R9, R8 ;  /* 0x000000091b087223 */ /* 0x008fc80000000008 */
[----:B----4-:R-:W-:-:S04]  /*07b0*/  FFMA R13, R13, R10, R8 ;  /* 0x0000000a0d0d7223 */ /* 0x010fc80000000008 */
[----:B-----5:R-:W-:Y:S01]  /*07c0*/  FFMA R23, R12, R11, R13 ;  /* 0x0000000b0c177223 */ /* 0x020fe2000000000d */
[----:B------:R-:W-:Y:S06]  /*07d0*/  BAR.SYNC.DEFER_BLOCKING 0x0 ;  /* 0x0000000000007b1d */ /* 0x000fec0000010000 */
[----:B------:R-:W-:Y:S05]  /*07e0*/  BRA.U UP0, `(.L_x_8) ;  /* 0xfffffff900887547 */ /* 0x000fea000b83ffff */
.L_x_7:
[----:B------:R-:W0:Y:S02]  /*07f0*/  LDCU.64 UR4, c[0x0][0x398] ;  /* 0x00007300ff0477ac */ /* 0x000e240008000a00 */
[----:B0-----:R-:W-:-:S04]  /*0800*/  ISETP.GE.AND P0, PT, R19, UR5, PT ;  /* 0x0000000513007c0c */ /* 0x001fc8000bf06270 */
[----:B------:R-:W-:-:S13]  /*0810*/  ISETP.GE.OR P0, PT, R18, UR4, P0 ;  /* 0x0000000412007c0c */ /* 0x000fda0008706670 */
[----:B------:R-:W-:Y:S05]  /*0820*/  @P0 EXIT ;  /* 0x000000000000094d */ /* 0x000fea0003800000 */
[----:B------:R-:W0:Y:S01]  /*0830*/  LDC.64 R2, c[0x0][0x390] ;  /* 0x0000e400ff027b82 */ /* 0x000e220000000a00 */
[----:B------:R-:W-:-:S04]  /*0840*/  IMAD R19, R18, UR5, R19 ;  /* 0x0000000512137c24 */ /* 0x000fc8000f8e0213 */
[----:B0-----:R-:W-:-:S05]  /*0850*/  IMAD.WIDE R2, R19, 0x4, R2 ;  /* 0x0000000413027825 */ /* 0x001fca00078e0202 */
[----:B------:R-:W-:Y:S01]  /*0860*/  STG.E desc[UR8][R2.64], R23 ;  /* 0x0000001702007986 */ /* 0x000fe2000c101908 */
[----:B------:R-:W-:Y:S05]  /*0870*/  EXIT ;  /* 0x000000000000794d */ /* 0x000fea0003800000 */
.L_x_9:
        /* <DEDUP_REMOVED lines=16> */
.L_x_17:


//--------------------- .text._Z10gemm_naivePfS_S_iii --------------------------
	.section	.text._Z10gemm_naivePfS_S_iii,"ax",@progbits
	.align	128
        .global         _Z10gemm_naivePfS_S_iii
        .type           _Z10gemm_naivePfS_S_iii,@function
        .size           _Z10gemm_naivePfS_S_iii,(.L_x_18 - _Z10gemm_naivePfS_S_iii)
        .other          _Z10gemm_naivePfS_S_iii,@"STO_CUDA_ENTRY STV_DEFAULT"
_Z10gemm_naivePfS_S_iii:
.text._Z10gemm_naivePfS_S_iii:
[----:B------:R-:W-:Y:S01]  /*0000*/  LDC R1, c[0x0][0x37c] ;  /* 0x0000df00ff017b82 */ /* 0x000fe20000000800 */
[----:B------:R-:W0:Y:S07]  /*0010*/  S2R R5, SR_TID.X ;  /* 0x0000000000057919 */ /* 0x000e2e0000002100 */
[----:B------:R-:W0:Y:S01]  /*0020*/  S2UR UR4, SR_CTAID.X ;  /* 0x00000000000479c3 */ /* 0x000e220000002500 */
[----:B------:R-:W1:Y:S07]  /*0030*/  S2R R4, SR_TID.Y ;  /* 0x0000000000047919 */ /* 0x000e6e0000002200 */
[----:B------:R-:W0:Y:S08]  /*0040*/  LDC R0, c[0x0][0x360] ;  /* 0x0000d800ff007b82 */ /* 0x000e300000000800 */
[----:B------:R-:W1:Y:S08]  /*0050*/  S2UR UR5, SR_CTAID.Y ;  /* 0x00000000000579c3 */ /* 0x000e700000002600 */
[----:B------:R-:W1:Y:S08]  /*0060*/  LDC R19, c[0x0][0x364] ;  /* 0x0000d900ff137b82 */ /* 0x000e700000000800 */
[----:B------:R-:W2:Y:S01]  /*0070*/  LDC.64 R2, c[0x0][0x398] ;  /* 0x0000e600ff027b82 */ /* 0x000ea20000000a00 */
[----:B0-----:R-:W-:-:S02]  /*0080*/  IMAD R0, R0, UR4, R5 ;  /* 0x0000000400007c24 */ /* 0x001fc4000f8e0205 */
[----:B-1----:R-:W-:-:S03]  /*0090*/  IMAD R19, R19, UR5, R4 ;  /* 0x0000000513137c24 */ /* 0x002fc6000f8e0204 */
[----:B--2---:R-:W-:-:S04]  /*00a0*/  ISETP.GE.AND P0, PT, R0, R3, PT ;  /* 0x000000030000720c */ /* 0x004fc80003f06270 */
[----:B------:R-:W-:-:S13]  /*00b0*/  ISETP.GE.OR P0, PT, R19, R2, P0 ;  /* 0x000000021300720c */ /* 0x000fda0000706670 */
[----:B------:R-:W-:Y:S05]  /*00c0*/  @P0 EXIT ;  /* 0x000000000000094d */ /* 0x000fea0003800000 */
[----:B------:R-:W0:Y:S01]  /*00d0*/  LDC R2, c[0x0][0x3a0] ;  /* 0x0000e800ff027b82 */ /* 0x000e220000000800 */
[----:B------:R-:W1:Y:S01]  /*00e0*/  LDCU.64 UR4, c[0x0][0x358] ;  /* 0x00006b00ff0477ac */ /* 0x000e620008000a00 */
[----:B------:R-:W-:Y:S01]  /*00f0*/  HFMA2 R24, -RZ, RZ, 0, 0 ;  /* 0x00000000ff187431 */ /* 0x000fe200000001ff */
[----:B0-----:R-:W-:-:S13]  /*0100*/  ISETP.GE.AND P0, PT, R2, 0x1, PT ;  /* 0x000000010200780c */ /* 0x001fda0003f06270 */
[----:B-1----:R-:W-:Y:S05]  /*0110*/  @!P0 BRA `(.L_x_10) ;  /* 0x0000000400e08947 */ /* 0x002fea0003800000 */
[C---:B------:R-:W-:Y:S01]  /*0120*/  ISETP.GE.U32.AND P1, PT, R2.reuse, 0x8, PT ;  /* 0x000000080200780c */ /* 0x040fe20003f26070 */
[----:B------:R-:W-:Y:S01]  /*0130*/  IMAD R20, R19, R2, RZ ;  /* 0x0000000213147224 */ /* 0x000fe200078e02ff */
[----:B------:R-:W-:Y:S02]  /*0140*/  LOP3.LUT R27, R2, 0x7, RZ, 0xc0, !PT ;  /* 0x00000007021b7812 */ /* 0x000fe400078ec0ff */
[----:B------:R-:W-:Y:S02]  /*0150*/  MOV R24, RZ ;  /* 0x000000ff00187202 */ /* 0x000fe40000000f00 */
[----:B------:R-:W-:Y:S02]  /*0160*/  ISETP.NE.AND P0, PT, R27, RZ, PT ;  /* 0x000000ff1b00720c */ /* 0x000fe40003f05270 */
[----:B------:R-:W-:-:S05]  /*0170*/  MOV R21, RZ ;  /* 0x000000ff00157202 */ /* 0x000fca0000000f00 */
[----:B------:R-:W-:Y:S06]  /*0180*/  @!P1 BRA `(.L_x_11) ;  /* 0x0000000000c49947 */ /* 0x000fec0003800000 */
[----:B------:R-:W0:Y:S01]  /*0190*/  LDC.64 R4, c[0x0][0x380] ;  /* 0x0000e000ff047b82 */ /* 0x000e220000000a00 */
[----:B------:R-:W-:Y:S02]  /*01a0*/  LOP3.LUT R21, R2, 0x7ffffff8, RZ, 0xc0, !PT ;  /* 0x7ffffff802157812 */ /* 0x000fe400078ec0ff */
[----:B------:R-:W-:Y:S02]  /*01b0*/  MOV R24, RZ ;  /* 0x000000ff00187202 */ /* 0x000fe40000000f00 */
[----:B------:R-:W-:Y:S02]  /*01c0*/  MOV R18, R0 ;  /* 0x0000000000127202 */ /* 0x000fe40000000f00 */
[----:B------:R-:W-:Y:S01]  /*01d0*/  IADD3 R22, PT, PT, -R21, RZ, RZ ;  /* 0x000000ff15167210 */ /* 0x000fe20007ffe1ff */
[----:B0-----:R-:W-:-:S03]  /*01e0*/  IMAD.WIDE.U32 R4, R20, 0x4, R4 ;  /* 0x0000000414047825 */ /* 0x001fc600078e0004 */
[----:B------:R-:W-:-:S04]  /*01f0*/  IADD3 R6, P1, PT, R4, 0x10, RZ ;  /* 0x0000001004067810 */ /* 0x000fc80007f3e0ff */
[----:B------:R-:W-:-:S09]  /*0200*/  IADD3.X R7, PT, PT, RZ, R5, RZ, P1, !PT ;  /* 0x00000005ff077210 */ /* 0x000fd20000ffe4ff */
.L_x_12:
[----:B------:R-:W0:Y:S01]  /*0210*/  LDC.64 R16, c[0x0][0x388] ;  /* 0x0000e200ff107b82 */ /* 0x000e220000000a00 */
[----:B------:R-:W-:Y:S02]  /*0220*/  MOV R4, R6 ;  /* 0x0000000600047202 */ /* 0x000fe40000000f00 */
[----:B------:R-:W-:-:S05]  /*0230*/  MOV R5, R7 ;  /* 0x0000000700057202 */ /* 0x000fca0000000f00 */
[----:B------:R-:W2:Y:S04]  /*0240*/  LDG.E R25, desc[UR4][R4.64+-0x10] ;  /* 0xfffff00404197981 */ /* 0x000ea8000c1e1900 */
[----:B------:R-:W3:Y:S04]  /*0250*/  LDG.E R23, desc[UR4][R4.64+-0xc] ;  /* 0xfffff40404177981 */ /* 0x000ee8000c1e1900 */
[----:B------:R-:W4:Y:S04]  /*0260*/  LDG.E R29, desc[UR4][R4.64+-0x8] ;  /* 0xfffff804041d7981 */ /* 0x000f28000c1e1900 */
[----:B------:R-:W5:Y:S01]  /*0270*/  LDG.E R28, desc[UR4][R4.64+-0x4] ;  /* 0xfffffc04041c7981 */ /* 0x000f62000c1e1900 */
[----:B0-----:R-:W-:-:S05]  /*0280*/  IMAD.WIDE R16, R18, 0x4, R16 ;  /* 0x0000000412107825 */ /* 0x001fca00078e0210 */
[----:B------:R0:W2:Y:S01]  /*0290*/  LDG.E R26, desc[UR4][R16.64] ;  /* 0x00000004101a7981 */ /* 0x0000a2000c1e1900 */
[----:B------:R-:W-:-:S04]  /*02a0*/  IMAD.WIDE R14, R3, 0x4, R16 ;  /* 0x00000004030e7825 */ /* 0x000fc800078e0210 */
[C---:B------:R-:W-:Y:S02]  /*02b0*/  IMAD.WIDE R6, R3.reuse, 0x4, R14 ;  /* 0x0000000403067825 */ /* 0x040fe400078e020e */
[----:B------:R-:W3:Y:S02]  /*02c0*/  LDG.E R14, desc[UR4][R14.64] ;  /* 0x000000040e0e7981 */ /* 0x000ee4000c1e1900 */
[C---:B------:R-:W-:Y:S02]  /*02d0*/  IMAD.WIDE R10, R3.reuse, 0x4, R6 ;  /* 0x00000004030a7825 */ /* 0x040fe400078e0206 */
[----:B------:R-:W4:Y:S02]  /*02e0*/  LDG.E R6, desc[UR4][R6.64] ;  /* 0x0000000406067981 */ /* 0x000f24000c1e1900 */
[C---:B------:R-:W-:Y:S02]  /*02f0*/  IMAD.WIDE R8, R3.reuse, 0x4, R10 ;  /* 0x0000000403087825 */ /* 0x040fe400078e020a */
[----:B------:R-:W5:Y:S02]  /*0300*/  LDG.E R10, desc[UR4][R10.64] ;  /* 0x000000040a0a7981 */ /* 0x000f64000c1e1900 */
[----:B------:R-:W-:-:S02]  /*0310*/  IMAD.WIDE R12, R3, 0x4, R8 ;  /* 0x00000004030c7825 */ /* 0x000fc400078e0208 */
[----:B------:R-:W5:Y:S04]  /*0320*/  LDG.E R7, desc[UR4][R4.64] ;  /* 0x0000000404077981 */ /* 0x000f68000c1e1900 */
[----:B------:R-:W5:Y:S01]  /*0330*/  LDG.E R8, desc[UR4][R8.64] ;  /* 0x0000000408087981 */ /* 0x000f62000c1e1900 */
[----:B0-----:R-:W-:-:S03]  /*0340*/  IMAD.WIDE R16, R3, 0x4, R12 ;  /* 0x0000000403107825 */ /* 0x001fc600078e020c */
[----:B------:R-:W5:Y:S04]  /*0350*/  LDG.E R12, desc[UR4][R12.64] ;  /* 0x000000040c0c7981 */ /* 0x000f68000c1e1900 */
[----:B------:R-:W5:Y:S04]  /*0360*/  LDG.E R15, desc[UR4][R16.64] ;  /* 0x00000004100f7981 */ /* 0x000f68000c1e1900 */
[----:B------:R-:W5:Y:S04]  /*0370*/  LDG.E R9, desc[UR4][R4.64+0x4] ;  /* 0x0000040404097981 */ /* 0x000f68000c1e1900 */
[----:B------:R-:W5:Y:S01]  /*0380*/  LDG.E R11, desc[UR4][R4.64+0xc] ;  /* 0x00000c04040b7981 */ /* 0x000f62000c1e1900 */
[----:B--2---:R-:W-:Y:S01]  /*0390*/  FFMA R26, R25, R26, R24 ;  /* 0x0000001a191a7223 */ /* 0x004fe20000000018 */
[----:B------:R-:W-:-:S02]  /*03a0*/  IMAD.WIDE R24, R3, 0x4, R16 ;  /* 0x0000000403187825 */ /* 0x000fc400078e0210 */
[----:B------:R-:W2:Y:S04]  /*03b0*/  LDG.E R16, desc[UR4][R4.64+0x8] ;  /* 0x0000080404107981 */ /* 0x000ea8000c1e1900 */
[----:B------:R-:W2:Y:S01]  /*03c0*/  LDG.E R24, desc[UR4][R24.64] ;  /* 0x0000000418187981 */ /* 0x000ea2000c1e1900 */
[----:B---3--:R-:W-:Y:S01]  /*03d0*/  FFMA R14, R23, R14, R26 ;  /* 0x0000000e170e7223 */ /* 0x008fe2000000001a */
[----:B------:R-:W-:-:S03]  /*03e0*/  IADD3 R22, PT, PT, R22, 0x8, RZ ;  /* 0x0000000816167810 */ /* 0x000fc60007ffe0ff */
[----:B----4-:R-:W-:Y:S01]  /*03f0*/  FFMA R29, R29, R6, R14 ;  /* 0x000000061d1d7223 */ /* 0x010fe2000000000e */
[----:B------:R-:W-:-:S03]  /*0400*/  ISETP.NE.AND P1, PT, R22, RZ, PT ;  /* 0x000000ff1600720c */ /* 0x000fc60003f25270 */
[----:B-----5:R-:W-:Y:S01]  /*0410*/  FFMA R10, R28, R10, R29 ;  /* 0x0000000a1c0a7223 */ /* 0x020fe2000000001d */
[----:B------:R-:W-:-:S03]  /*0420*/  IADD3 R6, P2, PT, R4, 0x20, RZ ;  /* 0x0000002004067810 */ /* 0x000fc60007f5e0ff */
[----:B------:R-:W-:Y:S01]  /*0430*/  FFMA R8, R7, R8, R10 ;  /* 0x0000000807087223 */ /* 0x000fe2000000000a */
[----:B------:R-:W-:Y:S02]  /*0440*/  IADD3.X R7, PT, PT, RZ, R5, RZ, P2, !PT ;  /* 0x00000005ff077210 */ /* 0x000fe400017fe4ff */
[----:B------:R-:W-:Y:S01]  /*0450*/  LEA R18, R3, R18, 0x3 ;  /* 0x0000001203127211 */ /* 0x000fe200078e18ff */
[----:B------:R-:W-:-:S04]  /*0460*/  FFMA R9, R9, R12, R8 ;  /* 0x0000000c09097223 */ /* 0x000fc80000000008 */
[----:B--2---:R-:W-:-:S04]  /*0470*/  FFMA R16, R16, R15, R9 ;  /* 0x0000000f10107223 */ /* 0x004fc80000000009 */
[----:B------:R-:W-:Y:S01]  /*0480*/  FFMA R24, R11, R24, R16 ;  /* 0x000000180b187223 */ /* 0x000fe20000000010 */
[----:B------:R-:W-:Y:S06]  /*0490*/  @P1 BRA `(.L_x_12) ;  /* 0xfffffffc005c1947 */ /* 0x000fec000383ffff */
.L_x_11:
[----:B------:R-:W-:Y:S05]  /*04a0*/  @!P0 BRA `(.L_x_10) ;  /* 0x0000000000fc8947 */ /* 0x000fea0003800000 */
[----:B------:R-:W-:Y:S02]  /*04b0*/  ISETP.GE.U32.AND P1, PT, R27, 0x4, PT ;  /* 0x000000041b00780c */ /* 0x000fe40003f26070 */
[----:B------:R-:W-:-:S04]  /*04c0*/  LOP3.LUT R16, R2, 0x3, RZ, 0xc0, !PT ;  /* 0x0000000302107812 */ /* 0x000fc800078ec0ff */
[----:B------:R-:W-:-:S07]  /*04d0*/  ISETP.NE.AND P0, PT, R16, RZ, PT ;  /* 0x000000ff1000720c */ /* 0x000fce0003f05270 */
[----:B------:R-:W-:Y:S06]  /*04e0*/  @!P1 BRA `(.L_x_13) ;  /* 0x00000000006c9947 */ /* 0x000fec0003800000 */
[----:B------:R-:W0:Y:S01]  /*04f0*/  LDC.64 R6, c[0x0][0x388] ;  /* 0x0000e200ff067b82 */ /* 0x000e220000000a00 */
[----:B------:R-:W1:Y:S01]  /*0500*/  LDCU.64 UR6, c[0x0][0x380] ;  /* 0x00007000ff0677ac */ /* 0x000e620008000a00 */
[----:B------:R-:W-:Y:S01]  /*0510*/  IMAD R9, R21, R3, R0 ;  /* 0x0000000315097224 */ /* 0x000fe200078e0200 */
[CC--:B------:R-:W-:Y:S02]  /*0520*/  IADD3 R5, PT, PT, R20.reuse, R21.reuse, RZ ;  /* 0x0000001514057210 */ /* 0x0c0fe40007ffe0ff */
[----:B------:R-:W-:-:S03]  /*0530*/  IADD3 R10, P1, PT, R20, R21, RZ ;  /* 0x00000015140a7210 */ /* 0x000fc60007f3e0ff */
[----:B------:R-:W2:Y:S01]  /*0540*/  LDC.64 R14, c[0x0][0x380] ;  /* 0x0000e000ff0e7b82 */ /* 0x000ea20000000a00 */
[----:B0-----:R-:W-:-:S04]  /*0550*/  IMAD.WIDE R6, R9, 0x4, R6 ;  /* 0x0000000409067825 */ /* 0x001fc800078e0206 */
[----:B------:R-:W-:Y:S02]  /*0560*/  IMAD.WIDE R8, R3, 0x4, R6 ;  /* 0x0000000403087825 */ /* 0x000fe400078e0206 */
[----:B------:R-:W3:Y:S02]  /*0570*/  LDG.E R6, desc[UR4][R6.64] ;  /* 0x0000000406067981 */ /* 0x000ee4000c1e1900 */
[----:B--2---:R-:W-:Y:S01]  /*0580*/  IMAD.WIDE.U32 R14, R5, 0x4, R14 ;  /* 0x00000004050e7825 */ /* 0x004fe200078e000e */
[----:B------:R-:W-:Y:S02]  /*0590*/  IADD3.X R5, PT, PT, RZ, RZ, RZ, P1, !PT ;  /* 0x000000ffff057210 */ /* 0x000fe40000ffe4ff */
[----:B-1----:R-:W-:-:S03]  /*05a0*/  LEA R4, P1, R10, UR6, 0x2 ;  /* 0x000000060a047c11 */ /* 0x002fc6000f8210ff */
[----:B------:R-:W3:Y:S01]  /*05b0*/  LDG.E R15, desc[UR4][R14.64] ;  /* 0x000000040e0f7981 */ /* 0x000ee2000c1e1900 */
[----:B------:R-:W-:Y:S01]  /*05c0*/  LEA.HI.X R5, R10, UR7, R5, 0x2, P1 ;  /* 0x000000070a057c11 */ /* 0x000fe200088f1405 */
[C---:B------:R-:W-:Y:S02]  /*05d0*/  IMAD.WIDE R10, R3.reuse, 0x4, R8 ;  /* 0x00000004030a7825 */ /* 0x040fe400078e0208 */
[----:B------:R-:W2:Y:S04]  /*05e0*/  LDG.E R8, desc[UR4][R8.64] ;  /* 0x0000000408087981 */ /* 0x000ea8000c1e1900 */
[----:B------:R-:W2:Y:S01]  /*05f0*/  LDG.E R17, desc[UR4][R4.64+0x4] ;  /* 0x0000040404117981 */ /* 0x000ea2000c1e1900 */
[----:B------:R-:W-:-:S03]  /*0600*/  IMAD.WIDE R12, R3, 0x4, R10 ;  /* 0x00000004030c7825 */ /* 0x000fc600078e020a */
[----:B------:R-:W4:Y:S04]  /*0610*/  LDG.E R22, desc[UR4][R10.64] ;  /* 0x000000040a167981 */ /* 0x000f28000c1e1900 */
[----:B------:R-:W4:Y:S04]  /*0620*/  LDG.E R18, desc[UR4][R4.64+0x8] ;  /* 0x0000080404127981 */ /* 0x000f28000c1e1900 */
[----:B------:R-:W5:Y:S04]  /*0630*/  LDG.E R26, desc[UR4][R4.64+0xc] ;  /* 0x00000c04041a7981 */ /* 0x000f68000c1e1900 */
[----:B------:R-:W5:Y:S01]  /*0640*/  LDG.E R12, desc[UR4][R12.64] ;  /* 0x000000040c0c7981 */ /* 0x000f62000c1e1900 */
[----:B------:R-:W-:Y:S01]  /*0650*/  IADD3 R21, PT, PT, R21, 0x4, RZ ;  /* 0x0000000415157810 */ /* 0x000fe20007ffe0ff */
[----:B---3--:R-:W-:-:S04]  /*0660*/  FFMA R24, R15, R6, R24 ;  /* 0x000000060f187223 */ /* 0x008fc80000000018 */
[----:B--2---:R-:W-:-:S04]  /*0670*/  FFMA R17, R17, R8, R24 ;  /* 0x0000000811117223 */ /* 0x004fc80000000018 */
[----:B----4-:R-:W-:-:S04]  /*0680*/  FFMA R17, R18, R22, R17 ;  /* 0x0000001612117223 */ /* 0x010fc80000000011 */
[----:B-----5:R-:W-:-:S07]  /*0690*/  FFMA R24, R26, R12, R17 ;  /* 0x0000000c1a187223 */ /* 0x020fce0000000011 */
.L_x_13:
[----:B------:R-:W-:Y:S05]  /*06a0*/  @!P0 BRA `(.L_x_10) ;  /* 0x00000000007c8947 */ /* 0x000fea0003800000 */
[----:B------:R-:W-:Y:S01]  /*06b0*/  ISETP.NE.AND P1, PT, R16, 0x1, PT ;  /* 0x000000011000780c */ /* 0x000fe20003f25270 */
[----:B------:R-:W0:Y:S01]  /*06c0*/  LDC.64 R12, c[0x0][0x380] ;  /* 0x0000e000ff0c7b82 */ /* 0x000e220000000a00 */
[----:B------:R-:W-:-:S04]  /*06d0*/  LOP3.LUT R2, R2, 0x1, RZ, 0xc0, !PT ;  /* 0x0000000102027812 */ /* 0x000fc800078ec0ff */
[----:B------:R-:W-:-:S03]  /*06e0*/  ISETP.NE.U32.AND P0, PT, R2, 0x1, PT ;  /* 0x000000010200780c */ /* 0x000fc60003f05070 */
[----:B------:R-:W1:Y:S04]  /*06f0*/  LDC.64 R10, c[0x0][0x388] ;  /* 0x0000e200ff0a7b82 */ /* 0x000e680000000a00 */
[CC--:B------:R-:W-:Y:S02]  /*0700*/  @P1 IADD3 R15, PT, PT, R20.reuse, R21.reuse, RZ ;  /* 0x00000015140f1210 */ /* 0x0c0fe40007ffe0ff */
[----:B------:R-:W-:Y:S02]  /*0710*/  @P1 IADD3 R2, P2, PT, R20, R21, RZ ;  /* 0x0000001514021210 */ /* 0x000fe40007f5e0ff */
[----:B------:R-:W2:Y:S02]  /*0720*/  @P1 LDC.64 R4, c[0x0][0x380] ;  /* 0x0000e000ff041b82 */ /* 0x000ea40000000a00 */
[----:B------:R-:W-:-:S06]  /*0730*/  @P1 IADD3.X R14, PT, PT, RZ, RZ, RZ, P2, !PT ;  /* 0x000000ffff0e1210 */ /* 0x000fcc00017fe4ff */
[----:B------:R-:W3:Y:S01]  /*0740*/  LDC.64 R6, c[0x0][0x380] ;  /* 0x0000e000ff067b82 */ /* 0x000ee20000000a00 */
[----:B0-----:R-:W-:-:S04]  /*0750*/  @P1 IMAD.WIDE.U32 R12, R15, 0x4, R12 ;  /* 0x000000040f0c1825 */ /* 0x001fc800078e000c */
[C---:B------:R-:W-:Y:S01]  /*0760*/  @P1 IMAD R15, R21.reuse, R3, R0 ;  /* 0x00000003150f1224 */ /* 0x040fe200078e0200 */
[----:B------:R-:W-:Y:S01]  /*0770*/  @P1 IADD3 R21, PT, PT, R21, 0x2, RZ ;  /* 0x0000000215151810 */ /* 0x000fe20007ffe0ff */
[----:B------:R-:W4:Y:S01]  /*0780*/  @P1 LDG.E R13, desc[UR4][R12.64] ;  /* 0x000000040c0d1981 */ /* 0x000f22000c1e1900 */
[----:B------:R-:W0:Y:S01]  /*0790*/  LDC.64 R8, c[0x0][0x388] ;  /* 0x0000e200ff087b82 */ /* 0x000e220000000a00 */
[----:B-1----:R-:W-:Y:S01]  /*07a0*/  @P1 IMAD.WIDE R10, R15, 0x4, R10 ;  /* 0x000000040f0a1825 */ /* 0x002fe200078e020a */
[----:B------:R-:W-:Y:S02]  /*07b0*/  @!P0 IADD3 R17, PT, PT, R20, R21, RZ ;  /* 0x0000001514118210 */ /* 0x000fe40007ffe0ff */
[----:B--2---:R-:W-:Y:S01]  /*07c0*/  @P1 LEA R4, P2, R2, R4, 0x2 ;  /* 0x0000000402041211 */ /* 0x004fe200078410ff */
[----:B------:R-:W-:-:S03]  /*07d0*/  @!P0 IMAD R21, R21, R3, R0 ;  /* 0x0000000315158224 */ /* 0x000fc600078e0200 */
[----:B------:R-:W-:Y:S01]  /*07e0*/  @P1 LEA.HI.X R5, R2, R5, R14, 0x2, P2 ;  /* 0x0000000502051211 */ /* 0x000fe200010f140e */
[----:B------:R-:W-:Y:S01]  /*07f0*/  @P1 IMAD.WIDE R14, R3, 0x4, R10 ;  /* 0x00000004030e1825 */ /* 0x000fe200078e020a */
[----:B------:R-:W4:Y:S03]  /*0800*/  @P1 LDG.E R2, desc[UR4][R10.64] ;  /* 0x000000040a021981 */ /* 0x000f26000c1e1900 */
[----:B---3--:R-:W-:Y:S01]  /*0810*/  @!P0 IMAD.WIDE.U32 R6, R17, 0x4, R6 ;  /* 0x0000000411068825 */ /* 0x008fe200078e0006 */
[----:B------:R-:W2:Y:S04]  /*0820*/  @P1 LDG.E R5, desc[UR4][R4.64+0x4] ;  /* 0x0000040404051981 */ /* 0x000ea8000c1e1900 */
[----:B------:R-:W2:Y:S01]  /*0830*/  @P1 LDG.E R14, desc[UR4][R14.64] ;  /* 0x000000040e0e1981 */ /* 0x000ea2000c1e1900 */
[----:B0-----:R-:W-:-:S03]  /*0840*/  @!P0 IMAD.WIDE R8, R21, 0x4, R8 ;  /* 0x0000000415088825 */ /* 0x001fc600078e0208 */
[----:B------:R-:W3:Y:S04]  /*0850*/  @!P0 LDG.E R7, desc[UR4][R6.64] ;  /* 0x0000000406078981 */ /* 0x000ee8000c1e1900 */
[----:B------:R-:W3:Y:S01]  /*0860*/  @!P0 LDG.E R8, desc[UR4][R8.64] ;  /* 0x0000000408088981 */ /* 0x000ee2000c1e1900 */
[----:B----4-:R-:W-:-:S04]  /*0870*/  @P1 FFMA R2, R13, R2, R24 ;  /* 0x000000020d021223 */ /* 0x010fc80000000018 */
[----:B--2---:R-:W-:-:S04]  /*0880*/  @P1 FFMA R24, R5, R14, R2 ;  /* 0x0000000e05181223 */ /* 0x004fc80000000002 */
[----:B---3--:R-:W-:-:S07]  /*0890*/  @!P0 FFMA R24, R7, R8, R24 ;  /* 0x0000000807188223 */ /* 0x008fce0000000018 */
.L_x_10:
[----:B------:R-:W0:Y:S01]  /*08a0*/  LDC.64 R4, c[0x0][0x390] ;  /* 0x0000e400ff047b82 */ /* 0x000e220000000a00 */
[----:B------:R-:W-:-:S04]  /*08b0*/  IMAD R3, R19, R3, R0 ;  /* 0x0000000313037224 */ /* 0x000fc800078e0200 */
[----:B0-----:R-:W-:-:S05]  /*08c0*/  IMAD.WIDE R2, R3, 0x4, R4 ;  /* 0x0000000403027825 */ /* 0x001fca00078e0204 */
[----:B------:R-:W-:Y:S01]  /*08d0*/  STG.E desc[UR4][R2.64], R24 ;  /* 0x0000001802007986 */ /* 0x000fe2000c101904 */
[----:B------:R-:W-:Y:S05]  /*08e0*/  EXIT ;  /* 0x000000000000794d */ /* 0x000fea0003800000 */
.L_x_14:
        /* <DEDUP_REMOVED lines=9> */
.L_x_18:


//--------------------- .nv.shared.reserved.0     --------------------------
	.section	.nv.shared.reserved.0,"aw",@nobits
	.weak		__nv_reservedSMEM_offset_0_alias
	.size		__nv_reservedSMEM_offset_0_alias, 0, 64
	.other		__nv_reservedSMEM_offset_0_alias,@"STO_CUDA_RESERVED_SHARED STV_DEFAULT"
__nv_reservedSMEM_offset_0_alias:
	.zero		0
	.zero		64


//--------------------- .nv.shared._Z17gemm_register_22dPfS_S_iii --------------------------
	.section	.nv.shared._Z17gemm_register_22dPfS_S_iii,"aw",@nobits
	.sectionflags	@""
	.align	4
.nv.shared._Z17gemm_register_22dPfS_S_iii:
	.zero		9344


//--------------------- .nv.shared._Z10gemm_tiledPfS_S_iii --------------------------
	.section	.nv.shared._Z10gemm_tiledPfS_S_iii,"aw",@nobits
	.sectionflags	@""
	.align	4
.nv.shared._Z10gemm_tiledPfS_S_iii:
	.zero		9216


//--------------------- .nv.constant0._Z16gemm_register_2dPfS_S_iii --------------------------
	.section	.nv.constant0._Z16gemm_register_2dPfS_S_iii,"a",@progbits
	.sectionflags	@""
	.align	4
.nv.constant0._Z16gemm_register_2dPfS_S_iii:
	.zero		932


//--------------------- .nv.constant0._Z17gemm_register_22dPfS_S_iii --------------------------
	.section	.nv.constant0._Z17gemm_register_22dPfS_S_iii,"a",@progbits
	.sectionflags	@""
	.align	4
.nv.constant0._Z17gemm_register_22dPfS_S_iii:
	.zero		932


//--------------------- .nv.constant0._Z10gemm_tiledPfS_S_iii --------------------------
	.section	.nv.constant0._Z10gemm_tiledPfS_S_iii,"a",@progbits
	.sectionflags	@""
	.align	4
.nv.constant0._Z10gemm_tiledPfS_S_iii:
	.zero		932


//--------------------- .nv.constant0._Z10gemm_naivePfS_S_iii --------------------------
	.section	.nv.constant0._Z10gemm_naivePfS_S_iii,"a",@progbits
	.sectionflags	@""
	.align	4
.nv.constant0._Z10gemm_naivePfS_S_iii:
	.zero		932


//--------------------- SYMBOLS --------------------------

	.type		.nv.reservedSmem.offset0,@object
	.size		.nv.reservedSmem.offset0,0x4
	.type		.nv.reservedSmem.cap,@object
	.size		.nv.reservedSmem.cap,0x4
